//
// Generated by NVIDIA NVVM Compiler
//
// Compiler Build ID: CL-32415258
// Cuda compilation tools, release 12.1, V12.1.66
// Based on NVVM 7.0.1
//

.version 8.1
.target sm_52
.address_size 64

	// .globl	_Z4gpu1PKhPKfPhiiiii
.const .align 4 .b8 imageKernel_c[36];
// _ZZ4gpu2PKhPhiiiiiE4tile has been demoted

.visible .entry _Z4gpu1PKhPKfPhiiiii(
	.param .u64 _Z4gpu1PKhPKfPhiiiii_param_0,
	.param .u64 _Z4gpu1PKhPKfPhiiiii_param_1,
	.param .u64 _Z4gpu1PKhPKfPhiiiii_param_2,
	.param .u32 _Z4gpu1PKhPKfPhiiiii_param_3,
	.param .u32 _Z4gpu1PKhPKfPhiiiii_param_4,
	.param .u32 _Z4gpu1PKhPKfPhiiiii_param_5,
	.param .u32 _Z4gpu1PKhPKfPhiiiii_param_6,
	.param .u32 _Z4gpu1PKhPKfPhiiiii_param_7
)
{
	.reg .pred 	%p<54>;
	.reg .b16 	%rs<10>;
	.reg .f32 	%f<51>;
	.reg .b32 	%r<111>;
	.reg .b64 	%rd<32>;


	ld.param.u64 	%rd7, [_Z4gpu1PKhPKfPhiiiii_param_0];
	ld.param.u64 	%rd8, [_Z4gpu1PKhPKfPhiiiii_param_1];
	ld.param.u64 	%rd9, [_Z4gpu1PKhPKfPhiiiii_param_2];
	ld.param.u32 	%r43, [_Z4gpu1PKhPKfPhiiiii_param_3];
	ld.param.u32 	%r44, [_Z4gpu1PKhPKfPhiiiii_param_4];
	ld.param.u32 	%r45, [_Z4gpu1PKhPKfPhiiiii_param_5];
	ld.param.u32 	%r46, [_Z4gpu1PKhPKfPhiiiii_param_6];
	ld.param.u32 	%r47, [_Z4gpu1PKhPKfPhiiiii_param_7];
	cvta.to.global.u64 	%rd1, %rd8;
	cvta.to.global.u64 	%rd2, %rd7;
	cvta.to.global.u64 	%rd3, %rd9;
	mov.u32 	%r48, %ntid.x;
	mov.u32 	%r49, %ctaid.x;
	mov.u32 	%r50, %tid.x;
	mad.lo.s32 	%r1, %r49, %r48, %r50;
	mov.u32 	%r51, %ntid.y;
	mov.u32 	%r52, %ctaid.y;
	mov.u32 	%r53, %tid.y;
	mad.lo.s32 	%r2, %r52, %r51, %r53;
	setp.ge.s32 	%p1, %r2, %r46;
	setp.ge.s32 	%p2, %r1, %r45;
	or.pred  	%p3, %p2, %p1;
	setp.lt.s32 	%p4, %r47, 1;
	or.pred  	%p5, %p3, %p4;
	@%p5 bra 	$L__BB0_33;

	setp.gt.s32 	%p6, %r44, 0;
	mad.lo.s32 	%r54, %r2, %r45, %r1;
	mul.lo.s32 	%r3, %r54, %r47;
	shr.u32 	%r55, %r43, 31;
	add.s32 	%r56, %r43, %r55;
	shr.s32 	%r57, %r56, 1;
	sub.s32 	%r4, %r1, %r57;
	@%p6 bra 	$L__BB0_8;
	bra.uni 	$L__BB0_2;

$L__BB0_8:
	add.s32 	%r16, %r43, -1;
	and.b32  	%r17, %r43, 3;
	sub.s32 	%r18, %r43, %r17;
	mul.lo.s32 	%r19, %r44, %r43;
	neg.s32 	%r20, %r43;
	mov.u32 	%r105, 0;
	add.s64 	%rd4, %rd1, -16;
	shr.u32 	%r66, %r44, 31;
	add.s32 	%r67, %r44, %r66;
	shr.s32 	%r68, %r67, 1;
	sub.s32 	%r21, %r2, %r68;

$L__BB0_9:
	setp.lt.s32 	%p11, %r43, 1;
	mov.f32 	%f41, 0f00000000;
	@%p11 bra 	$L__BB0_32;

	mov.u32 	%r69, 0;
	mov.u32 	%r106, %r69;

$L__BB0_11:
	mad.lo.s32 	%r24, %r20, %r106, %r19;
	add.s32 	%r25, %r21, %r106;
	mul.lo.s32 	%r26, %r25, %r45;
	setp.lt.u32 	%p12, %r16, 3;
	mov.u32 	%r110, %r69;
	@%p12 bra 	$L__BB0_22;

	mov.u32 	%r107, 0;
	mov.u32 	%r110, %r107;
	mov.u32 	%r109, %r18;

$L__BB0_13:
	mad.lo.s32 	%r73, %r107, -4, %r24;
	mul.wide.s32 	%rd14, %r73, 4;
	add.s64 	%rd5, %rd4, %rd14;
	add.s32 	%r30, %r4, %r110;
	or.b32  	%r74, %r30, %r25;
	setp.lt.s32 	%p13, %r74, 0;
	setp.ge.s32 	%p14, %r25, %r46;
	or.pred  	%p15, %p14, %p13;
	setp.ge.s32 	%p16, %r30, %r45;
	or.pred  	%p17, %p16, %p15;
	@%p17 bra 	$L__BB0_15;

	add.s32 	%r75, %r30, %r26;
	mad.lo.s32 	%r76, %r75, %r47, %r105;
	cvt.s64.s32 	%rd15, %r76;
	add.s64 	%rd16, %rd2, %rd15;
	ld.global.u8 	%rs3, [%rd16];
	cvt.rn.f32.u16 	%f25, %rs3;
	ld.global.f32 	%f26, [%rd5+12];
	fma.rn.f32 	%f41, %f26, %f25, %f41;

$L__BB0_15:
	add.s32 	%r31, %r30, 1;
	or.b32  	%r77, %r31, %r25;
	setp.lt.s32 	%p18, %r77, 0;
	or.pred  	%p20, %p14, %p18;
	setp.ge.s32 	%p21, %r31, %r45;
	or.pred  	%p22, %p21, %p20;
	@%p22 bra 	$L__BB0_17;

	add.s32 	%r78, %r31, %r26;
	mad.lo.s32 	%r79, %r78, %r47, %r105;
	cvt.s64.s32 	%rd17, %r79;
	add.s64 	%rd18, %rd2, %rd17;
	ld.global.u8 	%rs4, [%rd18];
	cvt.rn.f32.u16 	%f27, %rs4;
	ld.global.f32 	%f28, [%rd5+8];
	fma.rn.f32 	%f41, %f28, %f27, %f41;

$L__BB0_17:
	add.s32 	%r32, %r30, 2;
	or.b32  	%r80, %r32, %r25;
	setp.lt.s32 	%p23, %r80, 0;
	or.pred  	%p25, %p14, %p23;
	setp.ge.s32 	%p26, %r32, %r45;
	or.pred  	%p27, %p26, %p25;
	@%p27 bra 	$L__BB0_19;

	add.s32 	%r81, %r32, %r26;
	mad.lo.s32 	%r82, %r81, %r47, %r105;
	cvt.s64.s32 	%rd19, %r82;
	add.s64 	%rd20, %rd2, %rd19;
	ld.global.u8 	%rs5, [%rd20];
	cvt.rn.f32.u16 	%f29, %rs5;
	ld.global.f32 	%f30, [%rd5+4];
	fma.rn.f32 	%f41, %f30, %f29, %f41;

$L__BB0_19:
	add.s32 	%r33, %r30, 3;
	or.b32  	%r83, %r33, %r25;
	setp.lt.s32 	%p28, %r83, 0;
	or.pred  	%p30, %p14, %p28;
	setp.ge.s32 	%p31, %r33, %r45;
	or.pred  	%p32, %p31, %p30;
	@%p32 bra 	$L__BB0_21;

	add.s32 	%r84, %r33, %r26;
	mad.lo.s32 	%r85, %r84, %r47, %r105;
	cvt.s64.s32 	%rd21, %r85;
	add.s64 	%rd22, %rd2, %rd21;
	ld.global.u8 	%rs6, [%rd22];
	cvt.rn.f32.u16 	%f31, %rs6;
	ld.global.f32 	%f32, [%rd5];
	fma.rn.f32 	%f41, %f32, %f31, %f41;

$L__BB0_21:
	add.s32 	%r110, %r110, 4;
	add.s32 	%r109, %r109, -4;
	setp.ne.s32 	%p33, %r109, 0;
	add.s32 	%r107, %r107, 1;
	@%p33 bra 	$L__BB0_13;

$L__BB0_22:
	setp.eq.s32 	%p34, %r17, 0;
	@%p34 bra 	$L__BB0_31;

	setp.ge.s32 	%p35, %r25, %r46;
	add.s32 	%r38, %r4, %r110;
	or.b32  	%r86, %r38, %r25;
	setp.lt.s32 	%p36, %r86, 0;
	or.pred  	%p37, %p35, %p36;
	setp.ge.s32 	%p38, %r38, %r45;
	mov.u32 	%r87, -3;
	sub.s32 	%r88, %r87, %r110;
	add.s32 	%r89, %r24, %r88;
	mul.wide.s32 	%rd23, %r89, 4;
	add.s64 	%rd6, %rd1, %rd23;
	or.pred  	%p39, %p38, %p37;
	@%p39 bra 	$L__BB0_25;

	add.s32 	%r90, %r38, %r26;
	mad.lo.s32 	%r91, %r90, %r47, %r105;
	cvt.s64.s32 	%rd24, %r91;
	add.s64 	%rd25, %rd2, %rd24;
	ld.global.u8 	%rs7, [%rd25];
	cvt.rn.f32.u16 	%f33, %rs7;
	ld.global.f32 	%f34, [%rd6+8];
	fma.rn.f32 	%f41, %f34, %f33, %f41;

$L__BB0_25:
	setp.eq.s32 	%p40, %r17, 1;
	@%p40 bra 	$L__BB0_31;

	add.s32 	%r39, %r38, 1;
	or.b32  	%r92, %r39, %r25;
	setp.lt.s32 	%p42, %r92, 0;
	or.pred  	%p43, %p35, %p42;
	setp.ge.s32 	%p44, %r39, %r45;
	or.pred  	%p45, %p44, %p43;
	@%p45 bra 	$L__BB0_28;

	add.s32 	%r93, %r39, %r26;
	mad.lo.s32 	%r94, %r93, %r47, %r105;
	cvt.s64.s32 	%rd26, %r94;
	add.s64 	%rd27, %rd2, %rd26;
	ld.global.u8 	%rs8, [%rd27];
	cvt.rn.f32.u16 	%f35, %rs8;
	ld.global.f32 	%f36, [%rd6+4];
	fma.rn.f32 	%f41, %f36, %f35, %f41;

$L__BB0_28:
	setp.eq.s32 	%p46, %r17, 2;
	@%p46 bra 	$L__BB0_31;

	add.s32 	%r40, %r38, 2;
	or.b32  	%r95, %r40, %r25;
	setp.lt.s32 	%p48, %r95, 0;
	or.pred  	%p49, %p35, %p48;
	setp.ge.s32 	%p50, %r40, %r45;
	or.pred  	%p51, %p50, %p49;
	@%p51 bra 	$L__BB0_31;

	add.s32 	%r96, %r40, %r26;
	mad.lo.s32 	%r97, %r96, %r47, %r105;
	cvt.s64.s32 	%rd28, %r97;
	add.s64 	%rd29, %rd2, %rd28;
	ld.global.u8 	%rs9, [%rd29];
	cvt.rn.f32.u16 	%f37, %rs9;
	ld.global.f32 	%f38, [%rd6];
	fma.rn.f32 	%f41, %f38, %f37, %f41;

$L__BB0_31:
	add.s32 	%r106, %r106, 1;
	setp.lt.s32 	%p52, %r106, %r44;
	@%p52 bra 	$L__BB0_11;

$L__BB0_32:
	cvt.rzi.u32.f32 	%r98, %f41;
	add.s32 	%r99, %r105, %r3;
	cvt.s64.s32 	%rd30, %r99;
	add.s64 	%rd31, %rd3, %rd30;
	st.global.u8 	[%rd31], %r98;
	add.s32 	%r105, %r105, 1;
	setp.lt.s32 	%p53, %r105, %r47;
	@%p53 bra 	$L__BB0_9;
	bra.uni 	$L__BB0_33;

$L__BB0_2:
	add.s32 	%r59, %r47, -1;
	and.b32  	%r104, %r47, 3;
	setp.lt.u32 	%p7, %r59, 3;
	mov.u32 	%r102, 0;
	@%p7 bra 	$L__BB0_5;

	sub.s32 	%r101, %r47, %r104;
	mov.f32 	%f20, 0f00000000;
	cvt.rzi.u32.f32 	%r61, %f20;
	cvt.u16.u32 	%rs1, %r61;

$L__BB0_4:
	add.s32 	%r62, %r102, %r3;
	cvt.s64.s32 	%rd10, %r62;
	add.s64 	%rd11, %rd3, %rd10;
	st.global.u8 	[%rd11], %rs1;
	st.global.u8 	[%rd11+1], %rs1;
	st.global.u8 	[%rd11+2], %rs1;
	st.global.u8 	[%rd11+3], %rs1;
	add.s32 	%r102, %r102, 4;
	add.s32 	%r101, %r101, -4;
	setp.ne.s32 	%p8, %r101, 0;
	@%p8 bra 	$L__BB0_4;

$L__BB0_5:
	setp.eq.s32 	%p9, %r104, 0;
	@%p9 bra 	$L__BB0_33;

	mov.f32 	%f21, 0f00000000;
	cvt.rzi.u32.f32 	%r63, %f21;
	cvt.u16.u32 	%rs2, %r63;

$L__BB0_7:
	.pragma "nounroll";
	add.s32 	%r64, %r102, %r3;
	cvt.s64.s32 	%rd12, %r64;
	add.s64 	%rd13, %rd3, %rd12;
	st.global.u8 	[%rd13], %rs2;
	add.s32 	%r102, %r102, 1;
	add.s32 	%r104, %r104, -1;
	setp.eq.s32 	%p10, %r104, 0;
	@%p10 bra 	$L__BB0_33;
	bra.uni 	$L__BB0_7;

$L__BB0_33:
	ret;

}
	// .globl	_Z4gpu2PKhPhiiiii
.visible .entry _Z4gpu2PKhPhiiiii(
	.param .u64 _Z4gpu2PKhPhiiiii_param_0,
	.param .u64 _Z4gpu2PKhPhiiiii_param_1,
	.param .u32 _Z4gpu2PKhPhiiiii_param_2,
	.param .u32 _Z4gpu2PKhPhiiiii_param_3,
	.param .u32 _Z4gpu2PKhPhiiiii_param_4,
	.param .u32 _Z4gpu2PKhPhiiiii_param_5,
	.param .u32 _Z4gpu2PKhPhiiiii_param_6
)
{
	.reg .pred 	%p<100>;
	.reg .b16 	%rs<38>;
	.reg .f32 	%f<51>;
	.reg .b32 	%r<194>;
	.reg .b64 	%rd<35>;
	// demoted variable
	.shared .align 1 .b8 _ZZ4gpu2PKhPhiiiiiE4tile[1024];

	ld.param.u64 	%rd7, [_Z4gpu2PKhPhiiiii_param_0];
	ld.param.u64 	%rd8, [_Z4gpu2PKhPhiiiii_param_1];
	ld.param.u32 	%r71, [_Z4gpu2PKhPhiiiii_param_4];
	ld.param.u32 	%r72, [_Z4gpu2PKhPhiiiii_param_5];
	ld.param.u32 	%r73, [_Z4gpu2PKhPhiiiii_param_6];
	ld.param.u32 	%r70, [_Z4gpu2PKhPhiiiii_param_3];
	ld.param.u32 	%r69, [_Z4gpu2PKhPhiiiii_param_2];
	cvta.to.global.u64 	%rd1, %rd7;
	cvta.to.global.u64 	%rd2, %rd8;
	mov.u32 	%r74, %ntid.x;
	mov.u32 	%r75, %ctaid.x;
	mul.lo.s32 	%r1, %r75, %r74;
	mov.u32 	%r2, %tid.x;
	add.s32 	%r3, %r1, %r2;
	mov.u32 	%r76, %ntid.y;
	mov.u32 	%r77, %ctaid.y;
	mov.u32 	%r4, %tid.y;
	mad.lo.s32 	%r5, %r77, %r76, %r4;
	shr.u32 	%r78, %r69, 31;
	add.s32 	%r79, %r69, %r78;
	shr.s32 	%r80, %r79, 1;
	neg.s32 	%r6, %r80;
	shr.u32 	%r81, %r70, 31;
	add.s32 	%r82, %r70, %r81;
	shr.s32 	%r83, %r82, 1;
	neg.s32 	%r7, %r83;
	setp.lt.s32 	%p3, %r73, 1;
	mov.pred 	%p99, 0;
	@%p3 bra 	$L__BB1_28;

	setp.lt.s32 	%p5, %r70, 1;
	add.s32 	%r8, %r6, %r3;
	mov.pred 	%p99, -1;
	@%p5 bra 	$L__BB1_28;

	add.s32 	%r9, %r69, -1;
	and.b32  	%r10, %r69, 3;
	sub.s32 	%r11, %r69, %r10;
	add.s32 	%r12, %r7, %r5;
	mov.u32 	%r179, 0;

$L__BB1_3:
	setp.lt.s32 	%p6, %r69, 1;
	@%p6 bra 	$L__BB1_27;

	mov.u32 	%r85, 0;
	mov.u32 	%r180, %r85;

$L__BB1_5:
	add.s32 	%r15, %r12, %r180;
	mul.lo.s32 	%r16, %r15, %r71;
	add.s32 	%r17, %r180, %r4;
	setp.lt.u32 	%p7, %r9, 3;
	mov.u32 	%r183, %r85;
	@%p7 bra 	$L__BB1_16;

	mov.u32 	%r183, 0;
	mov.u32 	%r182, %r11;

$L__BB1_7:
	add.s32 	%r20, %r8, %r183;
	or.b32  	%r88, %r20, %r15;
	setp.lt.s32 	%p8, %r88, 0;
	setp.ge.s32 	%p9, %r15, %r72;
	or.pred  	%p10, %p9, %p8;
	setp.ge.s32 	%p11, %r20, %r71;
	mov.u16 	%rs32, 0;
	or.pred  	%p12, %p11, %p10;
	mov.u16 	%rs31, %rs32;
	@%p12 bra 	$L__BB1_9;

	add.s32 	%r89, %r20, %r16;
	mad.lo.s32 	%r90, %r89, %r73, %r179;
	cvt.s64.s32 	%rd9, %r90;
	add.s64 	%rd10, %rd1, %rd9;
	ld.global.u8 	%rs31, [%rd10];

$L__BB1_9:
	add.s32 	%r91, %r183, %r2;
	shl.b32 	%r92, %r17, 5;
	mov.u32 	%r93, _ZZ4gpu2PKhPhiiiiiE4tile;
	add.s32 	%r94, %r93, %r92;
	add.s32 	%r95, %r94, %r91;
	add.s32 	%r21, %r95, %r179;
	st.shared.u8 	[%r21], %rs31;
	add.s32 	%r22, %r20, 1;
	or.b32  	%r97, %r22, %r15;
	setp.lt.s32 	%p13, %r97, 0;
	or.pred  	%p15, %p9, %p13;
	setp.ge.s32 	%p16, %r22, %r71;
	or.pred  	%p17, %p16, %p15;
	@%p17 bra 	$L__BB1_11;

	add.s32 	%r98, %r22, %r16;
	mad.lo.s32 	%r99, %r98, %r73, %r179;
	cvt.s64.s32 	%rd11, %r99;
	add.s64 	%rd12, %rd1, %rd11;
	ld.global.u8 	%rs32, [%rd12];

$L__BB1_11:
	st.shared.u8 	[%r21+1], %rs32;
	add.s32 	%r23, %r20, 2;
	or.b32  	%r101, %r23, %r15;
	setp.lt.s32 	%p18, %r101, 0;
	or.pred  	%p20, %p9, %p18;
	setp.ge.s32 	%p21, %r23, %r71;
	mov.u16 	%rs34, 0;
	or.pred  	%p22, %p21, %p20;
	mov.u16 	%rs33, %rs34;
	@%p22 bra 	$L__BB1_13;

	add.s32 	%r102, %r23, %r16;
	mad.lo.s32 	%r103, %r102, %r73, %r179;
	cvt.s64.s32 	%rd13, %r103;
	add.s64 	%rd14, %rd1, %rd13;
	ld.global.u8 	%rs33, [%rd14];

$L__BB1_13:
	st.shared.u8 	[%r21+2], %rs33;
	add.s32 	%r24, %r20, 3;
	or.b32  	%r105, %r24, %r15;
	setp.lt.s32 	%p23, %r105, 0;
	or.pred  	%p25, %p9, %p23;
	setp.ge.s32 	%p26, %r24, %r71;
	or.pred  	%p27, %p26, %p25;
	@%p27 bra 	$L__BB1_15;

	add.s32 	%r106, %r24, %r16;
	mad.lo.s32 	%r107, %r106, %r73, %r179;
	cvt.s64.s32 	%rd15, %r107;
	add.s64 	%rd16, %rd1, %rd15;
	ld.global.u8 	%rs34, [%rd16];

$L__BB1_15:
	st.shared.u8 	[%r21+3], %rs34;
	add.s32 	%r183, %r183, 4;
	add.s32 	%r182, %r182, -4;
	setp.ne.s32 	%p28, %r182, 0;
	@%p28 bra 	$L__BB1_7;

$L__BB1_16:
	setp.eq.s32 	%p29, %r10, 0;
	@%p29 bra 	$L__BB1_26;

	setp.ge.s32 	%p30, %r15, %r72;
	add.s32 	%r28, %r8, %r183;
	or.b32  	%r108, %r28, %r15;
	setp.lt.s32 	%p31, %r108, 0;
	or.pred  	%p32, %p30, %p31;
	setp.ge.s32 	%p33, %r28, %r71;
	mov.u16 	%rs35, 0;
	or.pred  	%p34, %p33, %p32;
	@%p34 bra 	$L__BB1_19;

	add.s32 	%r109, %r28, %r16;
	mad.lo.s32 	%r110, %r109, %r73, %r179;
	cvt.s64.s32 	%rd17, %r110;
	add.s64 	%rd18, %rd1, %rd17;
	ld.global.u8 	%rs35, [%rd18];

$L__BB1_19:
	add.s32 	%r111, %r183, %r2;
	shl.b32 	%r112, %r17, 5;
	mov.u32 	%r113, _ZZ4gpu2PKhPhiiiiiE4tile;
	add.s32 	%r114, %r113, %r112;
	add.s32 	%r115, %r114, %r111;
	add.s32 	%r29, %r115, %r179;
	st.shared.u8 	[%r29], %rs35;
	setp.eq.s32 	%p35, %r10, 1;
	@%p35 bra 	$L__BB1_26;

	add.s32 	%r30, %r28, 1;
	or.b32  	%r117, %r30, %r15;
	setp.lt.s32 	%p37, %r117, 0;
	or.pred  	%p38, %p30, %p37;
	setp.ge.s32 	%p39, %r30, %r71;
	mov.u16 	%rs36, 0;
	or.pred  	%p40, %p39, %p38;
	@%p40 bra 	$L__BB1_22;

	add.s32 	%r118, %r30, %r16;
	mad.lo.s32 	%r119, %r118, %r73, %r179;
	cvt.s64.s32 	%rd19, %r119;
	add.s64 	%rd20, %rd1, %rd19;
	ld.global.u8 	%rs36, [%rd20];

$L__BB1_22:
	st.shared.u8 	[%r29+1], %rs36;
	setp.eq.s32 	%p41, %r10, 2;
	@%p41 bra 	$L__BB1_26;

	add.s32 	%r31, %r28, 2;
	or.b32  	%r121, %r31, %r15;
	setp.lt.s32 	%p43, %r121, 0;
	or.pred  	%p44, %p30, %p43;
	setp.ge.s32 	%p45, %r31, %r71;
	mov.u16 	%rs37, 0;
	or.pred  	%p46, %p45, %p44;
	@%p46 bra 	$L__BB1_25;

	add.s32 	%r122, %r31, %r16;
	mad.lo.s32 	%r123, %r122, %r73, %r179;
	cvt.s64.s32 	%rd21, %r123;
	add.s64 	%rd22, %rd1, %rd21;
	ld.global.u8 	%rs37, [%rd22];

$L__BB1_25:
	st.shared.u8 	[%r29+2], %rs37;

$L__BB1_26:
	add.s32 	%r180, %r180, 1;
	setp.lt.s32 	%p47, %r180, %r70;
	@%p47 bra 	$L__BB1_5;

$L__BB1_27:
	add.s32 	%r179, %r179, 1;
	setp.lt.s32 	%p49, %r179, %r73;
	@%p49 bra 	$L__BB1_3;

$L__BB1_28:
	bar.sync 	0;
	not.pred 	%p50, %p99;
	@%p50 bra 	$L__BB1_61;

	setp.gt.s32 	%p51, %r70, 0;
	mad.lo.s32 	%r124, %r5, %r71, %r3;
	mul.lo.s32 	%r34, %r124, %r73;
	add.s32 	%r35, %r7, %r5;
	add.s32 	%r36, %r6, %r3;
	@%p51 bra 	$L__BB1_36;
	bra.uni 	$L__BB1_30;

$L__BB1_36:
	add.s32 	%r48, %r69, -1;
	and.b32  	%r49, %r69, 3;
	sub.s32 	%r50, %r49, %r69;
	add.s32 	%r133, %r2, %r6;
	add.s32 	%r134, %r133, %r1;
	add.s32 	%r51, %r134, 3;
	shl.b32 	%r135, %r4, 5;
	mov.u32 	%r136, _ZZ4gpu2PKhPhiiiiiE4tile;
	add.s32 	%r137, %r136, %r135;
	add.s32 	%r138, %r137, %r2;
	add.s32 	%r52, %r138, 1;
	mul.lo.s32 	%r53, %r70, %r69;
	neg.s32 	%r54, %r69;
	mov.u32 	%r189, 0;
	mov.u64 	%rd28, imageKernel_c;

$L__BB1_37:
	setp.lt.s32 	%p56, %r69, 1;
	mov.f32 	%f41, 0f00000000;
	@%p56 bra 	$L__BB1_60;

	add.s32 	%r56, %r52, %r189;
	mov.u32 	%r139, 0;
	mov.u32 	%r190, %r139;

$L__BB1_39:
	add.s32 	%r58, %r35, %r190;
	setp.lt.u32 	%p57, %r48, 3;
	mov.u32 	%r193, %r139;
	@%p57 bra 	$L__BB1_50;

	shl.b32 	%r142, %r190, 5;
	add.s32 	%r59, %r56, %r142;
	mad.lo.s32 	%r143, %r54, %r190, %r53;
	mul.wide.s32 	%rd27, %r143, 4;
	add.s64 	%rd29, %rd28, %rd27;
	add.s64 	%rd34, %rd29, -4;
	mov.u32 	%r193, 0;
	mov.u32 	%r191, %r51;

$L__BB1_41:
	add.s32 	%r144, %r191, -3;
	or.b32  	%r145, %r144, %r58;
	setp.lt.s32 	%p58, %r145, 0;
	setp.ge.s32 	%p59, %r58, %r72;
	or.pred  	%p60, %p59, %p58;
	setp.ge.s32 	%p61, %r144, %r71;
	add.s32 	%r146, %r59, %r193;
	or.pred  	%p62, %p61, %p60;
	@%p62 bra 	$L__BB1_43;

	add.s32 	%r175, %r146, -1;
	ld.shared.u8 	%rs24, [%r175];
	cvt.rn.f32.u16 	%f25, %rs24;
	ld.const.f32 	%f26, [%rd34];
	fma.rn.f32 	%f41, %f26, %f25, %f41;

$L__BB1_43:
	add.s32 	%r147, %r191, -2;
	or.b32  	%r148, %r147, %r58;
	setp.lt.s32 	%p63, %r148, 0;
	or.pred  	%p65, %p59, %p63;
	setp.ge.s32 	%p66, %r147, %r71;
	or.pred  	%p67, %p66, %p65;
	@%p67 bra 	$L__BB1_45;

	add.s32 	%r176, %r146, -1;
	ld.shared.u8 	%rs25, [%r176+1];
	cvt.rn.f32.u16 	%f27, %rs25;
	ld.const.f32 	%f28, [%rd34+-4];
	fma.rn.f32 	%f41, %f28, %f27, %f41;

$L__BB1_45:
	add.s32 	%r149, %r191, -1;
	or.b32  	%r150, %r149, %r58;
	setp.lt.s32 	%p68, %r150, 0;
	or.pred  	%p70, %p59, %p68;
	setp.ge.s32 	%p71, %r149, %r71;
	or.pred  	%p72, %p71, %p70;
	@%p72 bra 	$L__BB1_47;

	add.s32 	%r177, %r146, -1;
	ld.shared.u8 	%rs26, [%r177+2];
	cvt.rn.f32.u16 	%f29, %rs26;
	ld.const.f32 	%f30, [%rd34+-8];
	fma.rn.f32 	%f41, %f30, %f29, %f41;

$L__BB1_47:
	or.b32  	%r151, %r191, %r58;
	setp.lt.s32 	%p73, %r151, 0;
	or.pred  	%p75, %p59, %p73;
	setp.ge.s32 	%p76, %r191, %r71;
	or.pred  	%p77, %p76, %p75;
	@%p77 bra 	$L__BB1_49;

	add.s32 	%r178, %r146, -1;
	ld.shared.u8 	%rs27, [%r178+3];
	cvt.rn.f32.u16 	%f31, %rs27;
	ld.const.f32 	%f32, [%rd34+-12];
	fma.rn.f32 	%f41, %f32, %f31, %f41;

$L__BB1_49:
	add.s32 	%r193, %r193, 4;
	add.s32 	%r152, %r50, %r193;
	add.s32 	%r191, %r191, 4;
	setp.ne.s32 	%p78, %r152, 0;
	add.s64 	%rd34, %rd34, -16;
	@%p78 bra 	$L__BB1_41;

$L__BB1_50:
	setp.eq.s32 	%p79, %r49, 0;
	@%p79 bra 	$L__BB1_59;

	setp.ge.s32 	%p80, %r58, %r72;
	add.s32 	%r153, %r36, %r193;
	or.b32  	%r154, %r153, %r58;
	setp.lt.s32 	%p81, %r154, 0;
	or.pred  	%p82, %p80, %p81;
	setp.ge.s32 	%p83, %r153, %r71;
	add.s32 	%r155, %r193, %r2;
	add.s32 	%r156, %r190, %r4;
	shl.b32 	%r157, %r156, 5;
	add.s32 	%r159, %r136, %r157;
	add.s32 	%r160, %r159, %r155;
	add.s32 	%r66, %r160, %r189;
	mov.u32 	%r161, -3;
	sub.s32 	%r162, %r161, %r193;
	not.b32 	%r163, %r190;
	add.s32 	%r164, %r163, %r70;
	mad.lo.s32 	%r165, %r164, %r69, %r69;
	add.s32 	%r166, %r165, %r162;
	mul.wide.s32 	%rd30, %r166, 4;
	add.s64 	%rd6, %rd28, %rd30;
	or.pred  	%p84, %p83, %p82;
	@%p84 bra 	$L__BB1_53;

	ld.shared.u8 	%rs28, [%r66];
	cvt.rn.f32.u16 	%f33, %rs28;
	ld.const.f32 	%f34, [%rd6+8];
	fma.rn.f32 	%f41, %f34, %f33, %f41;

$L__BB1_53:
	setp.eq.s32 	%p85, %r49, 1;
	@%p85 bra 	$L__BB1_59;

	add.s32 	%r168, %r153, 1;
	or.b32  	%r169, %r168, %r58;
	setp.lt.s32 	%p87, %r169, 0;
	or.pred  	%p88, %p80, %p87;
	setp.ge.s32 	%p89, %r168, %r71;
	or.pred  	%p90, %p89, %p88;
	@%p90 bra 	$L__BB1_56;

	ld.shared.u8 	%rs29, [%r66+1];
	cvt.rn.f32.u16 	%f35, %rs29;
	ld.const.f32 	%f36, [%rd6+4];
	fma.rn.f32 	%f41, %f36, %f35, %f41;

$L__BB1_56:
	setp.eq.s32 	%p91, %r49, 2;
	@%p91 bra 	$L__BB1_59;

	add.s32 	%r171, %r153, 2;
	or.b32  	%r172, %r171, %r58;
	setp.lt.s32 	%p93, %r172, 0;
	or.pred  	%p94, %p80, %p93;
	setp.ge.s32 	%p95, %r171, %r71;
	or.pred  	%p96, %p95, %p94;
	@%p96 bra 	$L__BB1_59;

	ld.shared.u8 	%rs30, [%r66+2];
	cvt.rn.f32.u16 	%f37, %rs30;
	ld.const.f32 	%f38, [%rd6];
	fma.rn.f32 	%f41, %f38, %f37, %f41;

$L__BB1_59:
	add.s32 	%r190, %r190, 1;
	setp.lt.s32 	%p97, %r190, %r70;
	@%p97 bra 	$L__BB1_39;

$L__BB1_60:
	cvt.rzi.u32.f32 	%r173, %f41;
	add.s32 	%r174, %r189, %r34;
	cvt.s64.s32 	%rd32, %r174;
	add.s64 	%rd33, %rd2, %rd32;
	st.global.u8 	[%rd33], %r173;
	add.s32 	%r189, %r189, 1;
	setp.lt.s32 	%p98, %r189, %r73;
	@%p98 bra 	$L__BB1_37;
	bra.uni 	$L__BB1_61;

$L__BB1_30:
	add.s32 	%r126, %r73, -1;
	and.b32  	%r188, %r73, 3;
	setp.lt.u32 	%p52, %r126, 3;
	mov.u32 	%r186, 0;
	@%p52 bra 	$L__BB1_33;

	sub.s32 	%r185, %r73, %r188;
	mov.f32 	%f20, 0f00000000;
	cvt.rzi.u32.f32 	%r128, %f20;
	cvt.u16.u32 	%rs15, %r128;

$L__BB1_32:
	add.s32 	%r129, %r186, %r34;
	cvt.s64.s32 	%rd23, %r129;
	add.s64 	%rd24, %rd2, %rd23;
	st.global.u8 	[%rd24], %rs15;
	st.global.u8 	[%rd24+1], %rs15;
	st.global.u8 	[%rd24+2], %rs15;
	st.global.u8 	[%rd24+3], %rs15;
	add.s32 	%r186, %r186, 4;
	add.s32 	%r185, %r185, -4;
	setp.ne.s32 	%p53, %r185, 0;
	@%p53 bra 	$L__BB1_32;

$L__BB1_33:
	setp.eq.s32 	%p54, %r188, 0;
	@%p54 bra 	$L__BB1_61;

	mov.f32 	%f21, 0f00000000;
	cvt.rzi.u32.f32 	%r130, %f21;
	cvt.u16.u32 	%rs16, %r130;

$L__BB1_35:
	.pragma "nounroll";
	add.s32 	%r131, %r186, %r34;
	cvt.s64.s32 	%rd25, %r131;
	add.s64 	%rd26, %rd2, %rd25;
	st.global.u8 	[%rd26], %rs16;
	add.s32 	%r186, %r186, 1;
	add.s32 	%r188, %r188, -1;
	setp.eq.s32 	%p55, %r188, 0;
	@%p55 bra 	$L__BB1_61;
	bra.uni 	$L__BB1_35;

$L__BB1_61:
	ret;

}
	// .globl	_Z7gpu_texyPhiiiii
.visible .entry _Z7gpu_texyPhiiiii(
	.param .u64 _Z7gpu_texyPhiiiii_param_0,
	.param .u64 _Z7gpu_texyPhiiiii_param_1,
	.param .u32 _Z7gpu_texyPhiiiii_param_2,
	.param .u32 _Z7gpu_texyPhiiiii_param_3,
	.param .u32 _Z7gpu_texyPhiiiii_param_4,
	.param .u32 _Z7gpu_texyPhiiiii_param_5,
	.param .u32 _Z7gpu_texyPhiiiii_param_6
)
{
	.reg .pred 	%p<54>;
	.reg .b16 	%rs<17>;
	.reg .f32 	%f<59>;
	.reg .b32 	%r<127>;
	.reg .b64 	%rd<21>;


	ld.param.u64 	%rd7, [_Z7gpu_texyPhiiiii_param_0];
	ld.param.u64 	%rd8, [_Z7gpu_texyPhiiiii_param_1];
	ld.param.u32 	%r40, [_Z7gpu_texyPhiiiii_param_2];
	ld.param.u32 	%r41, [_Z7gpu_texyPhiiiii_param_3];
	ld.param.u32 	%r42, [_Z7gpu_texyPhiiiii_param_4];
	ld.param.u32 	%r43, [_Z7gpu_texyPhiiiii_param_5];
	ld.param.u32 	%r44, [_Z7gpu_texyPhiiiii_param_6];
	cvta.to.global.u64 	%rd1, %rd8;
	mov.u32 	%r45, %ntid.x;
	mov.u32 	%r46, %ctaid.x;
	mul.lo.s32 	%r1, %r46, %r45;
	mov.u32 	%r2, %tid.x;
	add.s32 	%r3, %r1, %r2;
	mov.u32 	%r47, %ntid.y;
	mov.u32 	%r48, %ctaid.y;
	mov.u32 	%r49, %tid.y;
	mad.lo.s32 	%r4, %r48, %r47, %r49;
	setp.ge.s32 	%p1, %r4, %r43;
	setp.ge.s32 	%p2, %r3, %r42;
	or.pred  	%p3, %p2, %p1;
	setp.lt.s32 	%p4, %r44, 1;
	or.pred  	%p5, %p3, %p4;
	@%p5 bra 	$L__BB2_33;

	setp.gt.s32 	%p6, %r41, 0;
	mad.lo.s32 	%r50, %r4, %r42, %r3;
	mul.lo.s32 	%r5, %r50, %r44;
	@%p6 bra 	$L__BB2_8;
	bra.uni 	$L__BB2_2;

$L__BB2_8:
	shr.u32 	%r59, %r40, 31;
	add.s32 	%r60, %r40, %r59;
	shr.s32 	%r61, %r60, 1;
	add.s32 	%r17, %r40, -1;
	sub.s32 	%r62, %r2, %r61;
	add.s32 	%r63, %r62, %r1;
	add.s32 	%r18, %r63, 3;
	and.b32  	%r19, %r40, 3;
	sub.s32 	%r20, %r19, %r40;
	mul.lo.s32 	%r21, %r41, %r40;
	neg.s32 	%r22, %r40;
	mov.u32 	%r122, 0;
	sub.s32 	%r23, %r3, %r61;
	shr.u32 	%r64, %r41, 31;
	add.s32 	%r65, %r41, %r64;
	shr.s32 	%r66, %r65, 1;
	sub.s32 	%r24, %r4, %r66;
	mov.u64 	%rd14, imageKernel_c;

$L__BB2_9:
	setp.lt.s32 	%p11, %r40, 1;
	mov.f32 	%f49, 0f00000000;
	@%p11 bra 	$L__BB2_32;

	mov.u32 	%r67, 0;
	mov.u32 	%r123, %r67;

$L__BB2_11:
	mad.lo.s32 	%r69, %r22, %r123, %r21;
	mul.wide.s32 	%rd13, %r69, 4;
	add.s64 	%rd15, %rd14, %rd13;
	add.s64 	%rd20, %rd15, -4;
	add.s32 	%r27, %r24, %r123;
	cvt.rn.f32.s32 	%f2, %r27;
	setp.lt.u32 	%p12, %r17, 3;
	mov.u32 	%r126, %r67;
	@%p12 bra 	$L__BB2_22;

	mov.u32 	%r126, 0;
	mov.u32 	%r124, %r18;

$L__BB2_13:
	add.s32 	%r71, %r124, -3;
	or.b32  	%r72, %r71, %r27;
	setp.lt.s32 	%p13, %r72, 0;
	setp.ge.s32 	%p14, %r27, %r43;
	or.pred  	%p15, %p14, %p13;
	setp.ge.s32 	%p16, %r71, %r42;
	or.pred  	%p17, %p16, %p15;
	@%p17 bra 	$L__BB2_15;

	cvt.rn.f32.s32 	%f26, %r71;
	tex.2d.v4.u32.f32 	{%r74, %r75, %r76, %r77}, [%rd7, {%f26, %f2}];
	cvt.u16.u32 	%rs3, %r74;
	and.b16  	%rs4, %rs3, 255;
	cvt.rn.f32.u16 	%f27, %rs4;
	ld.const.f32 	%f28, [%rd20];
	fma.rn.f32 	%f49, %f28, %f27, %f49;

$L__BB2_15:
	add.s32 	%r30, %r124, -2;
	or.b32  	%r78, %r30, %r27;
	setp.lt.s32 	%p18, %r78, 0;
	or.pred  	%p20, %p14, %p18;
	setp.ge.s32 	%p21, %r30, %r42;
	or.pred  	%p22, %p21, %p20;
	@%p22 bra 	$L__BB2_17;

	cvt.rn.f32.s32 	%f29, %r30;
	tex.2d.v4.u32.f32 	{%r79, %r80, %r81, %r82}, [%rd7, {%f29, %f2}];
	cvt.u16.u32 	%rs5, %r79;
	and.b16  	%rs6, %rs5, 255;
	cvt.rn.f32.u16 	%f30, %rs6;
	ld.const.f32 	%f31, [%rd20+-4];
	fma.rn.f32 	%f49, %f31, %f30, %f49;

$L__BB2_17:
	add.s32 	%r31, %r124, -1;
	or.b32  	%r83, %r31, %r27;
	setp.lt.s32 	%p23, %r83, 0;
	or.pred  	%p25, %p14, %p23;
	setp.ge.s32 	%p26, %r31, %r42;
	or.pred  	%p27, %p26, %p25;
	@%p27 bra 	$L__BB2_19;

	cvt.rn.f32.s32 	%f32, %r31;
	tex.2d.v4.u32.f32 	{%r84, %r85, %r86, %r87}, [%rd7, {%f32, %f2}];
	cvt.u16.u32 	%rs7, %r84;
	and.b16  	%rs8, %rs7, 255;
	cvt.rn.f32.u16 	%f33, %rs8;
	ld.const.f32 	%f34, [%rd20+-8];
	fma.rn.f32 	%f49, %f34, %f33, %f49;

$L__BB2_19:
	or.b32  	%r88, %r124, %r27;
	setp.lt.s32 	%p28, %r88, 0;
	or.pred  	%p30, %p14, %p28;
	setp.ge.s32 	%p31, %r124, %r42;
	or.pred  	%p32, %p31, %p30;
	@%p32 bra 	$L__BB2_21;

	cvt.rn.f32.s32 	%f35, %r124;
	tex.2d.v4.u32.f32 	{%r89, %r90, %r91, %r92}, [%rd7, {%f35, %f2}];
	cvt.u16.u32 	%rs9, %r89;
	and.b16  	%rs10, %rs9, 255;
	cvt.rn.f32.u16 	%f36, %rs10;
	ld.const.f32 	%f37, [%rd20+-12];
	fma.rn.f32 	%f49, %f37, %f36, %f49;

$L__BB2_21:
	add.s32 	%r124, %r124, 4;
	add.s32 	%r126, %r126, 4;
	add.s32 	%r93, %r20, %r126;
	setp.ne.s32 	%p33, %r93, 0;
	add.s64 	%rd20, %rd20, -16;
	@%p33 bra 	$L__BB2_13;

$L__BB2_22:
	setp.eq.s32 	%p34, %r19, 0;
	@%p34 bra 	$L__BB2_31;

	setp.ge.s32 	%p35, %r27, %r43;
	add.s32 	%r35, %r23, %r126;
	or.b32  	%r94, %r35, %r27;
	setp.lt.s32 	%p36, %r94, 0;
	or.pred  	%p37, %p35, %p36;
	setp.ge.s32 	%p38, %r35, %r42;
	mov.u32 	%r95, -3;
	sub.s32 	%r96, %r95, %r126;
	not.b32 	%r97, %r123;
	add.s32 	%r98, %r97, %r41;
	mad.lo.s32 	%r99, %r98, %r40, %r40;
	add.s32 	%r100, %r99, %r96;
	mul.wide.s32 	%rd16, %r100, 4;
	add.s64 	%rd6, %rd14, %rd16;
	or.pred  	%p39, %p38, %p37;
	@%p39 bra 	$L__BB2_25;

	cvt.rn.f32.s32 	%f38, %r35;
	tex.2d.v4.u32.f32 	{%r101, %r102, %r103, %r104}, [%rd7, {%f38, %f2}];
	cvt.u16.u32 	%rs11, %r101;
	and.b16  	%rs12, %rs11, 255;
	cvt.rn.f32.u16 	%f39, %rs12;
	ld.const.f32 	%f40, [%rd6+8];
	fma.rn.f32 	%f49, %f40, %f39, %f49;

$L__BB2_25:
	setp.eq.s32 	%p40, %r19, 1;
	@%p40 bra 	$L__BB2_31;

	add.s32 	%r36, %r35, 1;
	or.b32  	%r105, %r36, %r27;
	setp.lt.s32 	%p42, %r105, 0;
	or.pred  	%p43, %p35, %p42;
	setp.ge.s32 	%p44, %r36, %r42;
	or.pred  	%p45, %p44, %p43;
	@%p45 bra 	$L__BB2_28;

	cvt.rn.f32.s32 	%f41, %r36;
	tex.2d.v4.u32.f32 	{%r106, %r107, %r108, %r109}, [%rd7, {%f41, %f2}];
	cvt.u16.u32 	%rs13, %r106;
	and.b16  	%rs14, %rs13, 255;
	cvt.rn.f32.u16 	%f42, %rs14;
	ld.const.f32 	%f43, [%rd6+4];
	fma.rn.f32 	%f49, %f43, %f42, %f49;

$L__BB2_28:
	setp.eq.s32 	%p46, %r19, 2;
	@%p46 bra 	$L__BB2_31;

	add.s32 	%r37, %r35, 2;
	or.b32  	%r110, %r37, %r27;
	setp.lt.s32 	%p48, %r110, 0;
	or.pred  	%p49, %p35, %p48;
	setp.ge.s32 	%p50, %r37, %r42;
	or.pred  	%p51, %p50, %p49;
	@%p51 bra 	$L__BB2_31;

	cvt.rn.f32.s32 	%f44, %r37;
	tex.2d.v4.u32.f32 	{%r111, %r112, %r113, %r114}, [%rd7, {%f44, %f2}];
	cvt.u16.u32 	%rs15, %r111;
	and.b16  	%rs16, %rs15, 255;
	cvt.rn.f32.u16 	%f45, %rs16;
	ld.const.f32 	%f46, [%rd6];
	fma.rn.f32 	%f49, %f46, %f45, %f49;

$L__BB2_31:
	add.s32 	%r123, %r123, 1;
	setp.lt.s32 	%p52, %r123, %r41;
	@%p52 bra 	$L__BB2_11;

$L__BB2_32:
	cvt.rzi.u32.f32 	%r115, %f49;
	add.s32 	%r116, %r122, %r5;
	cvt.s64.s32 	%rd18, %r116;
	add.s64 	%rd19, %rd1, %rd18;
	st.global.u8 	[%rd19], %r115;
	add.s32 	%r122, %r122, 1;
	setp.lt.s32 	%p53, %r122, %r44;
	@%p53 bra 	$L__BB2_9;
	bra.uni 	$L__BB2_33;

$L__BB2_2:
	add.s32 	%r52, %r44, -1;
	and.b32  	%r121, %r44, 3;
	setp.lt.u32 	%p7, %r52, 3;
	mov.u32 	%r119, 0;
	@%p7 bra 	$L__BB2_5;

	sub.s32 	%r118, %r44, %r121;
	mov.f32 	%f21, 0f00000000;
	cvt.rzi.u32.f32 	%r54, %f21;
	cvt.u16.u32 	%rs1, %r54;

$L__BB2_4:
	add.s32 	%r55, %r119, %r5;
	cvt.s64.s32 	%rd9, %r55;
	add.s64 	%rd10, %rd1, %rd9;
	st.global.u8 	[%rd10], %rs1;
	st.global.u8 	[%rd10+1], %rs1;
	st.global.u8 	[%rd10+2], %rs1;
	st.global.u8 	[%rd10+3], %rs1;
	add.s32 	%r119, %r119, 4;
	add.s32 	%r118, %r118, -4;
	setp.ne.s32 	%p8, %r118, 0;
	@%p8 bra 	$L__BB2_4;

$L__BB2_5:
	setp.eq.s32 	%p9, %r121, 0;
	@%p9 bra 	$L__BB2_33;

	mov.f32 	%f22, 0f00000000;
	cvt.rzi.u32.f32 	%r56, %f22;
	cvt.u16.u32 	%rs2, %r56;

$L__BB2_7:
	.pragma "nounroll";
	add.s32 	%r57, %r119, %r5;
	cvt.s64.s32 	%rd11, %r57;
	add.s64 	%rd12, %rd1, %rd11;
	st.global.u8 	[%rd12], %rs2;
	add.s32 	%r119, %r119, 1;
	add.s32 	%r121, %r121, -1;
	setp.eq.s32 	%p10, %r121, 0;
	@%p10 bra 	$L__BB2_33;
	bra.uni 	$L__BB2_7;

$L__BB2_33:
	ret;

}



// ===== COMPILED SASS (sm_100) =====

	.target	sm_100

	.elftype	@"ET_EXEC"


//--------------------- .note.nv.tkinfo           --------------------------
	.section	.note.nv.tkinfo,"",@"SHT_NOTE"
	.sectionflags	@"SHF_NOTE_NV_TKINFO"
	.tkinfo
        /*0018*/ 	.word	0x00000002
        /*0030*/ 	.string	""
        /*0030*/ 	.string	"ptxas"
        /*0030*/ 	.string	"Cuda compilation tools, release 13.0, V13.0.88"
        /*0030*/ 	.string	"Build cuda_13.0.r13.0/compiler.36424714_0"
        /*0030*/ 	.string	"-arch sm_100 "



//--------------------- .note.nv.cuinfo           --------------------------
	.section	.note.nv.cuinfo,"",@"SHT_NOTE"
	.sectionflags	@"SHF_NOTE_NV_CUINFO"
        /*0018*/ 	.short	0x0002
        /*001a*/ 	.short	0x0034
        /*001c*/ 	.short	0x0082
	.zero		2


//--------------------- .nv.info                  --------------------------
	.section	.nv.info,"",@"SHT_CUDA_INFO"
	.align	4


	//----- nvinfo : EIATTR_REGCOUNT
	.align		4
        /*0000*/ 	.byte	0x04, 0x2f
        /*0002*/ 	.short	(.L_2 - .L_1)
	.align		4
.L_1:
        /*0004*/ 	.word	index@(_Z4gpu1PKhPKfPhiiiii)
        /*0008*/ 	.word	0x0000001c


	//----- nvinfo : EIATTR_FRAME_SIZE
	.align		4
.L_2:
        /*000c*/ 	.byte	0x04, 0x11
        /*000e*/ 	.short	(.L_4 - .L_3)
	.align		4
.L_3:
        /*0010*/ 	.word	index@(_Z4gpu1PKhPKfPhiiiii)
        /*0014*/ 	.word	0x00000000


	//----- nvinfo : EIATTR_REGCOUNT
	.align		4
.L_4:
        /*0018*/ 	.byte	0x04, 0x2f
        /*001a*/ 	.short	(.L_6 - .L_5)
	.align		4
.L_5:
        /*001c*/ 	.word	index@(_Z4gpu2PKhPhiiiii)
        /*0020*/ 	.word	0x0000001a


	//----- nvinfo : EIATTR_FRAME_SIZE
	.align		4
.L_6:
        /*0024*/ 	.byte	0x04, 0x11
        /*0026*/ 	.short	(.L_8 - .L_7)
	.align		4
.L_7:
        /*0028*/ 	.word	index@(_Z4gpu2PKhPhiiiii)
        /*002c*/ 	.word	0x00000000


	//----- nvinfo : EIATTR_REGCOUNT
	.align		4
.L_8:
        /*0030*/ 	.byte	0x04, 0x2f
        /*0032*/ 	.short	(.L_10 - .L_9)
	.align		4
.L_9:
        /*0034*/ 	.word	index@(_Z7gpu_texyPhiiiii)
        /*0038*/ 	.word	0x00000020


	//----- nvinfo : EIATTR_FRAME_SIZE
	.align		4
.L_10:
        /*003c*/ 	.byte	0x04, 0x11
        /*003e*/ 	.short	(.L_12 - .L_11)
	.align		4
.L_11:
        /*0040*/ 	.word	index@(_Z7gpu_texyPhiiiii)
        /*0044*/ 	.word	0x00000000


	//----- nvinfo : EIATTR_MIN_STACK_SIZE
	.align		4
.L_12:
        /*0048*/ 	.byte	0x04, 0x12
        /*004a*/ 	.short	(.L_14 - .L_13)
	.align		4
.L_13:
        /*004c*/ 	.word	index@(_Z7gpu_texyPhiiiii)
        /*0050*/ 	.word	0x00000000


	//----- nvinfo : EIATTR_MIN_STACK_SIZE
	.align		4
.L_14:
        /*0054*/ 	.byte	0x04, 0x12
        /*0056*/ 	.short	(.L_16 - .L_15)
	.align		4
.L_15:
        /*0058*/ 	.word	index@(_Z4gpu2PKhPhiiiii)
        /*005c*/ 	.word	0x00000000


	//----- nvinfo : EIATTR_MIN_STACK_SIZE
	.align		4
.L_16:
        /*0060*/ 	.byte	0x04, 0x12
        /*0062*/ 	.short	(.L_18 - .L_17)
	.align		4
.L_17:
        /*0064*/ 	.word	index@(_Z4gpu1PKhPKfPhiiiii)
        /*0068*/ 	.word	0x00000000
.L_18:


//--------------------- .nv.compat                --------------------------
	.section	.nv.compat,"",@"SHT_CUDA_COMPAT_INFO"
	.align	4
        /*0000*/ 	.byte	0x02, 0x09, 0x00, 0x00, 0x02, 0x02, 0x02, 0x00, 0x02, 0x05, 0x05, 0x00, 0x03, 0x07, 0x01, 0x01
        /*0010*/ 	.byte	0x02, 0x03, 0x00, 0x00, 0x02, 0x06, 0x01, 0x00, 0x04, 0x0b, 0x08, 0x00, 0x09, 0x00, 0x00, 0x00
        /*0020*/ 	.byte	0x00, 0x00, 0x00, 0x00


//--------------------- .nv.info._Z7gpu_texyPhiiiii --------------------------
	.section	.nv.info._Z7gpu_texyPhiiiii,"",@"SHT_CUDA_INFO"
	.sectionflags	@""
	.align	4


	//----- nvinfo : EIATTR_CUDA_API_VERSION
	.align		4
        /*0000*/ 	.byte	0x04, 0x37
        /*0002*/ 	.short	(.L_20 - .L_19)
.L_19:
        /*0004*/ 	.word	0x00000082


	//----- nvinfo : EIATTR_KPARAM_INFO
	.align		4
.L_20:
        /*0008*/ 	.byte	0x04, 0x17
        /*000a*/ 	.short	(.L_22 - .L_21)
.L_21:
        /*000c*/ 	.word	0x00000000
        /*0010*/ 	.short	0x0006
        /*0012*/ 	.short	0x0020
        /*0014*/ 	.byte	0x00, 0xf0, 0x11, 0x00


	//----- nvinfo : EIATTR_KPARAM_INFO
	.align		4
.L_22:
        /*0018*/ 	.byte	0x04, 0x17
        /*001a*/ 	.short	(.L_24 - .L_23)
.L_23:
        /*001c*/ 	.word	0x00000000
        /*0020*/ 	.short	0x0005
        /*0022*/ 	.short	0x001c
        /*0024*/ 	.byte	0x00, 0xf0, 0x11, 0x00


	//----- nvinfo : EIATTR_KPARAM_INFO
	.align		4
.L_24:
        /*0028*/ 	.byte	0x04, 0x17
        /*002a*/ 	.short	(.L_26 - .L_25)
.L_25:
        /*002c*/ 	.word	0x00000000
        /*0030*/ 	.short	0x0004
        /*0032*/ 	.short	0x0018
        /*0034*/ 	.byte	0x00, 0xf0, 0x11, 0x00


	//----- nvinfo : EIATTR_KPARAM_INFO
	.align		4
.L_26:
        /*0038*/ 	.byte	0x04, 0x17
        /*003a*/ 	.short	(.L_28 - .L_27)
.L_27:
        /*003c*/ 	.word	0x00000000
        /*0040*/ 	.short	0x0003
        /*0042*/ 	.short	0x0014
        /*0044*/ 	.byte	0x00, 0xf0, 0x11, 0x00


	//----- nvinfo : EIATTR_KPARAM_INFO
	.align		4
.L_28:
        /*0048*/ 	.byte	0x04, 0x17
        /*004a*/ 	.short	(.L_30 - .L_29)
.L_29:
        /*004c*/ 	.word	0x00000000
        /*0050*/ 	.short	0x0002
        /*0052*/ 	.short	0x0010
        /*0054*/ 	.byte	0x00, 0xf0, 0x11, 0x00


	//----- nvinfo : EIATTR_KPARAM_INFO
	.align		4
.L_30:
        /*0058*/ 	.byte	0x04, 0x17
        /*005a*/ 	.short	(.L_32 - .L_31)
.L_31:
        /*005c*/ 	.word	0x00000000
        /*0060*/ 	.short	0x0001
        /*0062*/ 	.short	0x0008
        /*0064*/ 	.byte	0x00, 0xf0, 0x21, 0x00


	//----- nvinfo : EIATTR_KPARAM_INFO
	.align		4
.L_32:
        /*0068*/ 	.byte	0x04, 0x17
        /*006a*/ 	.short	(.L_34 - .L_33)
.L_33:
        /*006c*/ 	.word	0x00000000
        /*0070*/ 	.short	0x0000
        /*0072*/ 	.short	0x0000
        /*0074*/ 	.byte	0x00, 0xf0, 0x21, 0x00


	//----- nvinfo : EIATTR_SPARSE_MMA_MASK
	.align		4
.L_34:
        /*0078*/ 	.byte	0x03, 0x50
        /*007a*/ 	.short	0x0000


	//----- nvinfo : EIATTR_MAXREG_COUNT
	.align		4
        /*007c*/ 	.byte	0x03, 0x1b
        /*007e*/ 	.short	0x00ff


	//----- nvinfo : EIATTR_MERCURY_ISA_VERSION
	.align		4
        /*0080*/ 	.byte	0x03, 0x5f
        /*0082*/ 	.short	0x0101


	//----- nvinfo : EIATTR_INT_WARP_WIDE_INSTR_OFFSETS
	.align		4
        /*0084*/ 	.byte	0x04, 0x31
        /*0086*/ 	.short	(.L_36 - .L_35)


	//   ....[0]....
.L_35:
        /*0088*/ 	.word	0x00000ab0


	//   ....[1]....
        /*008c*/ 	.word	0x00000b10


	//   ....[2]....
        /*0090*/ 	.word	0x00000b20


	//   ....[3]....
        /*0094*/ 	.word	0x00000b40


	//   ....[4]....
        /*0098*/ 	.word	0x00000e20


	//----- nvinfo : EIATTR_VRC_CTA_INIT_COUNT
	.align		4
.L_36:
        /*009c*/ 	.byte	0x02, 0x4a
	.zero		1
	.zero		1


	//----- nvinfo : EIATTR_EXIT_INSTR_OFFSETS
	.align		4
        /*00a0*/ 	.byte	0x04, 0x1c
        /*00a2*/ 	.short	(.L_38 - .L_37)


	//   ....[0]....
.L_37:
        /*00a4*/ 	.word	0x000000f0


	//   ....[1]....
        /*00a8*/ 	.word	0x00000690


	//   ....[2]....
        /*00ac*/ 	.word	0x00000730


	//   ....[3]....
        /*00b0*/ 	.word	0x00001260


	//----- nvinfo : EIATTR_CRS_STACK_SIZE
	.align		4
.L_38:
        /*00b4*/ 	.byte	0x04, 0x1e
        /*00b6*/ 	.short	(.L_40 - .L_39)
.L_39:
        /*00b8*/ 	.word	0x00000000


	//----- nvinfo : EIATTR_CBANK_PARAM_SIZE
	.align		4
.L_40:
        /*00bc*/ 	.byte	0x03, 0x19
        /*00be*/ 	.short	0x0024


	//----- nvinfo : EIATTR_PARAM_CBANK
	.align		4
        /*00c0*/ 	.byte	0x04, 0x0a
        /*00c2*/ 	.short	(.L_42 - .L_41)
	.align		4
.L_41:
        /*00c4*/ 	.word	index@(.nv.constant0._Z7gpu_texyPhiiiii)
        /*00c8*/ 	.short	0x0380
        /*00ca*/ 	.short	0x0024


	//----- nvinfo : EIATTR_SW_WAR
	.align		4
.L_42:
        /*00cc*/ 	.byte	0x04, 0x36
        /*00ce*/ 	.short	(.L_44 - .L_43)
.L_43:
        /*00d0*/ 	.word	0x00000008
.L_44:


//--------------------- .nv.info._Z4gpu2PKhPhiiiii --------------------------
	.section	.nv.info._Z4gpu2PKhPhiiiii,"",@"SHT_CUDA_INFO"
	.sectionflags	@""
	.align	4


	//----- nvinfo : EIATTR_CUDA_API_VERSION
	.align		4
        /*0000*/ 	.byte	0x04, 0x37
        /*0002*/ 	.short	(.L_46 - .L_45)
.L_45:
        /*0004*/ 	.word	0x00000082


	//----- nvinfo : EIATTR_KPARAM_INFO
	.align		4
.L_46:
        /*0008*/ 	.byte	0x04, 0x17
        /*000a*/ 	.short	(.L_48 - .L_47)
.L_47:
        /*000c*/ 	.word	0x00000000
        /*0010*/ 	.short	0x0006
        /*0012*/ 	.short	0x0020
        /*0014*/ 	.byte	0x00, 0xf0, 0x11, 0x00


	//----- nvinfo : EIATTR_KPARAM_INFO
	.align		4
.L_48:
        /*0018*/ 	.byte	0x04, 0x17
        /*001a*/ 	.short	(.L_50 - .L_49)
.L_49:
        /*001c*/ 	.word	0x00000000
        /*0020*/ 	.short	0x0005
        /*0022*/ 	.short	0x001c
        /*0024*/ 	.byte	0x00, 0xf0, 0x11, 0x00


	//----- nvinfo : EIATTR_KPARAM_INFO
	.align		4
.L_50:
        /*0028*/ 	.byte	0x04, 0x17
        /*002a*/ 	.short	(.L_52 - .L_51)
.L_51:
        /*002c*/ 	.word	0x00000000
        /*0030*/ 	.short	0x0004
        /*0032*/ 	.short	0x0018
        /*0034*/ 	.byte	0x00, 0xf0, 0x11, 0x00


	//----- nvinfo : EIATTR_KPARAM_INFO
	.align		4
.L_52:
        /*0038*/ 	.byte	0x04, 0x17
        /*003a*/ 	.short	(.L_54 - .L_53)
.L_53:
        /*003c*/ 	.word	0x00000000
        /*0040*/ 	.short	0x0003
        /*0042*/ 	.short	0x0014
        /*0044*/ 	.byte	0x00, 0xf0, 0x11, 0x00


	//----- nvinfo : EIATTR_KPARAM_INFO
	.align		4
.L_54:
        /*0048*/ 	.byte	0x04, 0x17
        /*004a*/ 	.short	(.L_56 - .L_55)
.L_55:
        /*004c*/ 	.word	0x00000000
        /*0050*/ 	.short	0x0002
        /*0052*/ 	.short	0x0010
        /*0054*/ 	.byte	0x00, 0xf0, 0x11, 0x00


	//----- nvinfo : EIATTR_KPARAM_INFO
	.align		4
.L_56:
        /*0058*/ 	.byte	0x04, 0x17
        /*005a*/ 	.short	(.L_58 - .L_57)
.L_57:
        /*005c*/ 	.word	0x00000000
        /*0060*/ 	.short	0x0001
        /*0062*/ 	.short	0x0008
        /*0064*/ 	.byte	0x00, 0xf0, 0x21, 0x00


	//----- nvinfo : EIATTR_KPARAM_INFO
	.align		4
.L_58:
        /*0068*/ 	.byte	0x04, 0x17
        /*006a*/ 	.short	(.L_60 - .L_59)
.L_59:
        /*006c*/ 	.word	0x00000000
        /*0070*/ 	.short	0x0000
        /*0072*/ 	.short	0x0000
        /*0074*/ 	.byte	0x00, 0xf0, 0x21, 0x00


	//----- nvinfo : EIATTR_SPARSE_MMA_MASK
	.align		4
.L_60:
        /*0078*/ 	.byte	0x03, 0x50
        /*007a*/ 	.short	0x0000


	//----- nvinfo : EIATTR_MAXREG_COUNT
	.align		4
        /*007c*/ 	.byte	0x03, 0x1b
        /*007e*/ 	.short	0x00ff


	//----- nvinfo : EIATTR_NUM_BARRIERS
	.align		4
        /*0080*/ 	.byte	0x02, 0x4c
        /*0082*/ 	.byte	0x01
	.zero		1


	//----- nvinfo : EIATTR_MERCURY_ISA_VERSION
	.align		4
        /*0084*/ 	.byte	0x03, 0x5f
        /*0086*/ 	.short	0x0101


	//----- nvinfo : EIATTR_INT_WARP_WIDE_INSTR_OFFSETS
	.align		4
        /*0088*/ 	.byte	0x04, 0x31
        /*008a*/ 	.short	(.L_62 - .L_61)


	//   ....[0]....
.L_61:
        /*008c*/ 	.word	0x00001710


	//   ....[1]....
        /*0090*/ 	.word	0x000017d0


	//   ....[2]....
        /*0094*/ 	.word	0x00001880


	//----- nvinfo : EIATTR_VRC_CTA_INIT_COUNT
	.align		4
.L_62:
        /*0098*/ 	.byte	0x02, 0x4a
	.zero		1
	.zero		1


	//----- nvinfo : EIATTR_EXIT_INSTR_OFFSETS
	.align		4
        /*009c*/ 	.byte	0x04, 0x1c
        /*009e*/ 	.short	(.L_64 - .L_63)


	//   ....[0]....
.L_63:
        /*00a0*/ 	.word	0x00000ae0


	//   ....[1]....
        /*00a4*/ 	.word	0x000010a0


	//   ....[2]....
        /*00a8*/ 	.word	0x00001140


	//   ....[3]....
        /*00ac*/ 	.word	0x000019a0


	//----- nvinfo : EIATTR_CRS_STACK_SIZE
	.align		4
.L_64:
        /*00b0*/ 	.byte	0x04, 0x1e
        /*00b2*/ 	.short	(.L_66 - .L_65)
.L_65:
        /*00b4*/ 	.word	0x00000000


	//----- nvinfo : EIATTR_CBANK_PARAM_SIZE
	.align		4
.L_66:
        /*00b8*/ 	.byte	0x03, 0x19
        /*00ba*/ 	.short	0x0024


	//----- nvinfo : EIATTR_PARAM_CBANK
	.align		4
        /*00bc*/ 	.byte	0x04, 0x0a
        /*00be*/ 	.short	(.L_68 - .L_67)
	.align		4
.L_67:
        /*00c0*/ 	.word	index@(.nv.constant0._Z4gpu2PKhPhiiiii)
        /*00c4*/ 	.short	0x0380
        /*00c6*/ 	.short	0x0024


	//----- nvinfo : EIATTR_SW_WAR
	.align		4
.L_68:
        /*00c8*/ 	.byte	0x04, 0x36
        /*00ca*/ 	.short	(.L_70 - .L_69)
.L_69:
        /*00cc*/ 	.word	0x00000008
.L_70:


//--------------------- .nv.info._Z4gpu1PKhPKfPhiiiii --------------------------
	.section	.nv.info._Z4gpu1PKhPKfPhiiiii,"",@"SHT_CUDA_INFO"
	.sectionflags	@""
	.align	4


	//----- nvinfo : EIATTR_CUDA_API_VERSION
	.align		4
        /*0000*/ 	.byte	0x04, 0x37
        /*0002*/ 	.short	(.L_72 - .L_71)
.L_71:
        /*0004*/ 	.word	0x00000082


	//----- nvinfo : EIATTR_KPARAM_INFO
	.align		4
.L_72:
        /*0008*/ 	.byte	0x04, 0x17
        /*000a*/ 	.short	(.L_74 - .L_73)
.L_73:
        /*000c*/ 	.word	0x00000000
        /*0010*/ 	.short	0x0007
        /*0012*/ 	.short	0x0028
        /*0014*/ 	.byte	0x00, 0xf0, 0x11, 0x00


	//----- nvinfo : EIATTR_KPARAM_INFO
	.align		4
.L_74:
        /*0018*/ 	.byte	0x04, 0x17
        /*001a*/ 	.short	(.L_76 - .L_75)
.L_75:
        /*001c*/ 	.word	0x00000000
        /*0020*/ 	.short	0x0006
        /*0022*/ 	.short	0x0024
        /*0024*/ 	.byte	0x00, 0xf0, 0x11, 0x00


	//----- nvinfo : EIATTR_KPARAM_INFO
	.align		4
.L_76:
        /*0028*/ 	.byte	0x04, 0x17
        /*002a*/ 	.short	(.L_78 - .L_77)
.L_77:
        /*002c*/ 	.word	0x00000000
        /*0030*/ 	.short	0x0005
        /*0032*/ 	.short	0x0020
        /*0034*/ 	.byte	0x00, 0xf0, 0x11, 0x00


	//----- nvinfo : EIATTR_KPARAM_INFO
	.align		4
.L_78:
        /*0038*/ 	.byte	0x04, 0x17
        /*003a*/ 	.short	(.L_80 - .L_79)
.L_79:
        /*003c*/ 	.word	0x00000000
        /*0040*/ 	.short	0x0004
        /*0042*/ 	.short	0x001c
        /*0044*/ 	.byte	0x00, 0xf0, 0x11, 0x00


	//----- nvinfo : EIATTR_KPARAM_INFO
	.align		4
.L_80:
        /*0048*/ 	.byte	0x04, 0x17
        /*004a*/ 	.short	(.L_82 - .L_81)
.L_81:
        /*004c*/ 	.word	0x00000000
        /*0050*/ 	.short	0x0003
        /*0052*/ 	.short	0x0018
        /*0054*/ 	.byte	0x00, 0xf0, 0x11, 0x00


	//----- nvinfo : EIATTR_KPARAM_INFO
	.align		4
.L_82:
        /*0058*/ 	.byte	0x04, 0x17
        /*005a*/ 	.short	(.L_84 - .L_83)
.L_83:
        /*005c*/ 	.word	0x00000000
        /*0060*/ 	.short	0x0002
        /*0062*/ 	.short	0x0010
        /*0064*/ 	.byte	0x00, 0xf0, 0x21, 0x00


	//----- nvinfo : EIATTR_KPARAM_INFO
	.align		4
.L_84:
        /*0068*/ 	.byte	0x04, 0x17
        /*006a*/ 	.short	(.L_86 - .L_85)
.L_85:
        /*006c*/ 	.word	0x00000000
        /*0070*/ 	.short	0x0001
        /*0072*/ 	.short	0x0008
        /*0074*/ 	.byte	0x00, 0xf0, 0x21, 0x00


	//----- nvinfo : EIATTR_KPARAM_INFO
	.align		4
.L_86:
        /*0078*/ 	.byte	0x04, 0x17
        /*007a*/ 	.short	(.L_88 - .L_87)
.L_87:
        /*007c*/ 	.word	0x00000000
        /*0080*/ 	.short	0x0000
        /*0082*/ 	.short	0x0000
        /*0084*/ 	.byte	0x00, 0xf0, 0x21, 0x00


	//----- nvinfo : EIATTR_SPARSE_MMA_MASK
	.align		4
.L_88:
        /*0088*/ 	.byte	0x03, 0x50
        /*008a*/ 	.short	0x0000


	//----- nvinfo : EIATTR_MAXREG_COUNT
	.align		4
        /*008c*/ 	.byte	0x03, 0x1b
        /*008e*/ 	.short	0x00ff


	//----- nvinfo : EIATTR_MERCURY_ISA_VERSION
	.align		4
        /*0090*/ 	.byte	0x03, 0x5f
        /*0092*/ 	.short	0x0101


	//----- nvinfo : EIATTR_VRC_CTA_INIT_COUNT
	.align		4
        /*0094*/ 	.byte	0x02, 0x4a
	.zero		1
	.zero		1


	//----- nvinfo : EIATTR_EXIT_INSTR_OFFSETS
	.align		4
        /*0098*/ 	.byte	0x04, 0x1c
        /*009a*/ 	.short	(.L_90 - .L_89)


	//   ....[0]....
.L_89:
        /*009c*/ 	.word	0x000000e0


	//   ....[1]....
        /*00a0*/ 	.word	0x000006b0


	//   ....[2]....
        /*00a4*/ 	.word	0x00000750


	//   ....[3]....
        /*00a8*/ 	.word	0x000011d0


	//----- nvinfo : EIATTR_CRS_STACK_SIZE
	.align		4
.L_90:
        /*00ac*/ 	.byte	0x04, 0x1e
        /*00ae*/ 	.short	(.L_92 - .L_91)
.L_91:
        /*00b0*/ 	.word	0x00000000


	//----- nvinfo : EIATTR_CBANK_PARAM_SIZE
	.align		4
.L_92:
        /*00b4*/ 	.byte	0x03, 0x19
        /*00b6*/ 	.short	0x002c


	//----- nvinfo : EIATTR_PARAM_CBANK
	.align		4
        /*00b8*/ 	.byte	0x04, 0x0a
        /*00ba*/ 	.short	(.L_94 - .L_93)
	.align		4
.L_93:
        /*00bc*/ 	.word	index@(.nv.constant0._Z4gpu1PKhPKfPhiiiii)
        /*00c0*/ 	.short	0x0380
        /*00c2*/ 	.short	0x002c


	//----- nvinfo : EIATTR_SW_WAR
	.align		4
.L_94:
        /*00c4*/ 	.byte	0x04, 0x36
        /*00c6*/ 	.short	(.L_96 - .L_95)
.L_95:
        /*00c8*/ 	.word	0x00000008
.L_96:


//--------------------- .nv.callgraph             --------------------------
	.section	.nv.callgraph,"",@"SHT_CUDA_CALLGRAPH"
	.align	4
	.sectionentsize	8
	.align		4
        /*0000*/ 	.word	0x00000000
	.align		4
        /*0004*/ 	.word	0xffffffff
	.align		4
        /*0008*/ 	.word	0x00000000
	.align		4
        /*000c*/ 	.word	0xfffffffe
	.align		4
        /*0010*/ 	.word	0x00000000
	.align		4
        /*0014*/ 	.word	0xfffffffd
	.align		4
        /*0018*/ 	.word	0x00000000
	.align		4
        /*001c*/ 	.word	0xfffffffc


//--------------------- .nv.constant3             --------------------------
	.section	.nv.constant3,"a",@progbits
	.align	4
.nv.constant3:
	.type		imageKernel_c,@object
	.size		imageKernel_c,(.L_0 - imageKernel_c)
imageKernel_c:
	.zero		36
.L_0:


//--------------------- .text._Z7gpu_texyPhiiiii  --------------------------
	.section	.text._Z7gpu_texyPhiiiii,"ax",@progbits
	.align	128
        .global         _Z7gpu_texyPhiiiii
        .type           _Z7gpu_texyPhiiiii,@function
        .size           _Z7gpu_texyPhiiiii,(.L_x_59 - _Z7gpu_texyPhiiiii)
        .other          _Z7gpu_texyPhiiiii,@"STO_CUDA_ENTRY STV_DEFAULT"
_Z7gpu_texyPhiiiii:
.text._Z7gpu_texyPhiiiii:
[----:B------:R-:W-:Y:S01]  /*0000*/  LDC R1, c[0x0][0x37c] ;  /* 0x0000df00ff017b82 */ /* 0x000fe20000000800 */
[----:B------:R-:W0:Y:S07]  /*0010*/  S2R R2, SR_CTAID.Y ;  /* 0x0000000000027919 */ /* 0x000e2e0000002600 */
[----:B------:R-:W1:Y:S01]  /*0020*/  S2UR UR5, SR_CTAID.X ;  /* 0x00000000000579c3 */ /* 0x000e620000002500 */
[----:B------:R-:W1:Y:S01]  /*0030*/  LDCU UR4, c[0x0][0x360] ;  /* 0x00006c00ff0477ac */ /* 0x000e620008000800 */
[----:B------:R-:W0:Y:S01]  /*0040*/  S2R R5, SR_TID.Y ;  /* 0x0000000000057919 */ /* 0x000e220000002200 */
[----:B------:R-:W0:Y:S01]  /*0050*/  LDCU UR6, c[0x0][0x364] ;  /* 0x00006c80ff0677ac */ /* 0x000e220008000800 */
[----:B------:R-:W2:Y:S04]  /*0060*/  S2R R15, SR_TID.X ;  /* 0x00000000000f7919 */ /* 0x000ea80000002100 */
[----:B------:R-:W3:Y:S01]  /*0070*/  LDC R3, c[0x0][0x3a0] ;  /* 0x0000e800ff037b82 */ /* 0x000ee20000000800 */
[----:B------:R-:W4:Y:S01]  /*0080*/  LDCU.64 UR8, c[0x0][0x398] ;  /* 0x00007300ff0877ac */ /* 0x000f220008000a00 */
[----:B-1----:R-:W-:Y:S01]  /*0090*/  UIMAD UR4, UR4, UR5, URZ ;  /* 0x00000005040472a4 */ /* 0x002fe2000f8e02ff */
[----:B0-----:R-:W-:-:S05]  /*00a0*/  IMAD R2, R2, UR6, R5 ;  /* 0x0000000602027c24 */ /* 0x001fca000f8e0205 */
[----:B--2---:R-:W-:Y:S01]  /*00b0*/  VIADD R11, R15, UR4 ;  /* 0x000000040f0b7c36 */ /* 0x004fe20008000000 */
[----:B----4-:R-:W-:-:S04]  /*00c0*/  ISETP.GE.AND P0, PT, R2, UR9, PT ;  /* 0x0000000902007c0c */ /* 0x010fc8000bf06270 */
[----:B------:R-:W-:-:S04]  /*00d0*/  ISETP.GE.OR P0, PT, R11, UR8, P0 ;  /* 0x000000080b007c0c */ /* 0x000fc80008706670 */
[----:B---3--:R-:W-:-:S13]  /*00e0*/  ISETP.LT.OR P0, PT, R3, 0x1, P0 ;  /* 0x000000010300780c */ /* 0x008fda0000701670 */
[----:B------:R-:W-:Y:S05]  /*00f0*/  @P0 EXIT ;  /* 0x000000000000094d */ /* 0x000fea0003800000 */
[----:B------:R-:W0:Y:S01]  /*0100*/  LDCU UR6, c[0x0][0x394] ;  /* 0x00007280ff0677ac */ /* 0x000e220008000800 */
[----:B------:R-:W-:Y:S01]  /*0110*/  IMAD R0, R2, UR8, R11 ;  /* 0x0000000802007c24 */ /* 0x000fe2000f8e020b */
[----:B------:R-:W1:Y:S01]  /*0120*/  LDCU.64 UR14, c[0x0][0x358] ;  /* 0x00006b00ff0e77ac */ /* 0x000e620008000a00 */
[----:B0-----:R-:W-:-:S09]  /*0130*/  UISETP.GT.AND UP0, UPT, UR6, URZ, UPT ;  /* 0x000000ff0600728c */ /* 0x001fd2000bf04270 */
[----:B-1----:R-:W-:Y:S05]  /*0140*/  BRA.U UP0, `(.L_x_0) ;  /* 0x0000000500847547 */ /* 0x002fea000b800000 */
[----:B------:R-:W-:Y:S01]  /*0150*/  VIADD R2, R3, 0xffffffff ;  /* 0xffffffff03027836 */ /* 0x000fe20000000000 */
[----:B------:R-:W-:-:S04]  /*0160*/  UMOV UR4, URZ ;  /* 0x000000ff00047c82 */ /* 0x000fc80008000000 */
[----:B------:R-:W-:Y:S02]  /*0170*/  ISETP.GE.U32.AND P0, PT, R2, 0x3, PT ;  /* 0x000000030200780c */ /* 0x000fe40003f06070 */
[----:B------:R-:W-:-:S11]  /*0180*/  LOP3.LUT R2, R3, 0x3, RZ, 0xc0, !PT ;  /* 0x0000000303027812 */ /* 0x000fd600078ec0ff */
[----:B------:R-:W-:Y:S05]  /*0190*/  @!P0 BRA `(.L_x_1) ;  /* 0x0000000400388947 */ /* 0x000fea0003800000 */
[----:B------:R-:W-:Y:S01]  /*01a0*/  IMAD.IADD R12, R3, 0x1, -R2 ;  /* 0x00000001030c7824 */ /* 0x000fe200078e0a02 */
[----:B------:R-:W0:Y:S04]  /*01b0*/  LDCU.64 UR10, c[0x0][0x388] ;  /* 0x00007100ff0a77ac */ /* 0x000e280008000a00 */
[----:B------:R-:W-:-:S13]  /*01c0*/  ISETP.GT.AND P0, PT, R12, RZ, PT ;  /* 0x000000ff0c00720c */ /* 0x000fda0003f04270 */
[----:B------:R-:W-:Y:S05]  /*01d0*/  @!P0 BRA `(.L_x_2) ;  /* 0x0000000000fc8947 */ /* 0x000fea0003800000 */
[----:B------:R-:W-:Y:S02]  /*01e0*/  ISETP.GT.AND P1, PT, R12, 0xc, PT ;  /* 0x0000000c0c00780c */ /* 0x000fe40003f24270 */
[----:B------:R-:W-:-:S11]  /*01f0*/  PLOP3.LUT P0, PT, PT, PT, PT, 0x80, 0x8 ;  /* 0x000000000008781c */ /* 0x000fd60003f0f070 */
[----:B------:R-:W-:Y:S05]  /*0200*/  @!P1 BRA `(.L_x_3) ;  /* 0x0000000000949947 */ /* 0x000fea0003800000 */
[----:B------:R-:W-:Y:S01]  /*0210*/  PLOP3.LUT P0, PT, PT, PT, PT, 0x8, 0x80 ;  /* 0x000000000080781c */ /* 0x000fe20003f0e170 */
[----:B------:R-:W1:-:S12]  /*0220*/  LDCU.64 UR8, c[0x0][0x388] ;  /* 0x00007100ff0877ac */ /* 0x000e580008000a00 */
.L_x_4:
[----:B------:R-:W-:Y:S02]  /*0230*/  UIADD3 UR5, UPT, UPT, UR4, 0x4, URZ ;  /* 0x0000000404057890 */ /* 0x000fe4000fffe0ff */
[-C--:B--2---:R-:W-:Y:S01]  /*0240*/  IMAD R5, R0, R3.reuse, UR4 ;  /* 0x0000000400057e24 */ /* 0x084fe2000f8e0203 */
[----:B------:R-:W-:Y:S01]  /*0250*/  UIADD3 UR6, UPT, UPT, UR4, 0x8, URZ ;  /* 0x0000000804067890 */ /* 0x000fe2000fffe0ff */
[----:B------:R-:W-:Y:S01]  /*0260*/  VIADD R12, R12, 0xfffffff0 ;  /* 0xfffffff00c0c7836 */ /* 0x000fe20000000000 */
[----:B------:R-:W-:Y:S02]  /*0270*/  UIADD3 UR7, UPT, UPT, UR4, 0xc, URZ ;  /* 0x0000000c04077890 */ /* 0x000fe4000fffe0ff */
[C---:B-1----:R-:W-:Y:S01]  /*0280*/  IADD3 R4, P1, PT, R5.reuse, UR8, RZ ;  /* 0x0000000805047c10 */ /* 0x042fe2000ff3e0ff */
[CC--:B------:R-:W-:Y:S01]  /*0290*/  IMAD R7, R0.reuse, R3.reuse, UR5 ;  /* 0x0000000500077e24 */ /* 0x0c0fe2000f8e0203 */
[----:B------:R-:W-:Y:S01]  /*02a0*/  UIADD3 UR4, UPT, UPT, UR4, 0x10, URZ ;  /* 0x0000001004047890 */ /* 0x000fe2000fffe0ff */
[CC--:B------:R-:W-:Y:S01]  /*02b0*/  IMAD R9, R0.reuse, R3.reuse, UR6 ;  /* 0x0000000600097e24 */ /* 0x0c0fe2000f8e0203 */
[----:B------:R-:W-:Y:S01]  /*02c0*/  LEA.HI.X.SX32 R5, R5, UR9, 0x1, P1 ;  /* 0x0000000905057c11 */ /* 0x000fe200088f0eff */
[----:B------:R-:W-:Y:S01]  /*02d0*/  IMAD R11, R0, R3, UR7 ;  /* 0x00000007000b7e24 */ /* 0x000fe2000f8e0203 */
[----:B------:R-:W-:-:S02]  /*02e0*/  IADD3 R6, P1, PT, R7, UR8, RZ ;  /* 0x0000000807067c10 */ /* 0x000fc4000ff3e0ff */
[----:B------:R-:W-:Y:S01]  /*02f0*/  IADD3 R8, P2, PT, R9, UR8, RZ ;  /* 0x0000000809087c10 */ /* 0x000fe2000ff5e0ff */
[----:B------:R2:W-:Y:S01]  /*0300*/  STG.E.U8 desc[UR14][R4.64], RZ ;  /* 0x000000ff04007986 */ /* 0x0005e2000c10110e */
[----:B------:R-:W-:Y:S02]  /*0310*/  LEA.HI.X.SX32 R7, R7, UR9, 0x1, P1 ;  /* 0x0000000907077c11 */ /* 0x000fe400088f0eff */
[----:B------:R-:W-:Y:S01]  /*0320*/  IADD3 R10, P1, PT, R11, UR8, RZ ;  /* 0x000000080b0a7c10 */ /* 0x000fe2000ff3e0ff */
[----:B------:R2:W-:Y:S01]  /*0330*/  STG.E.U8 desc[UR14][R4.64+0x1], RZ ;  /* 0x000001ff04007986 */ /* 0x0005e2000c10110e */
[----:B------:R-:W-:Y:S02]  /*0340*/  LEA.HI.X.SX32 R9, R9, UR9, 0x1, P2 ;  /* 0x0000000909097c11 */ /* 0x000fe400090f0eff */
[----:B------:R-:W-:Y:S01]  /*0350*/  LEA.HI.X.SX32 R11, R11, UR9, 0x1, P1 ;  /* 0x000000090b0b7c11 */ /* 0x000fe200088f0eff */
[----:B------:R2:W-:Y:S01]  /*0360*/  STG.E.U8 desc[UR14][R4.64+0x2], RZ ;  /* 0x000002ff04007986 */ /* 0x0005e2000c10110e */
[----:B------:R-:W-:-:S03]  /*0370*/  ISETP.GT.AND P1, PT, R12, 0xc, PT ;  /* 0x0000000c0c00780c */ /* 0x000fc60003f24270 */
[----:B------:R2:W-:Y:S04]  /*0380*/  STG.E.U8 desc[UR14][R4.64+0x3], RZ ;  /* 0x000003ff04007986 */ /* 0x0005e8000c10110e */
        /* <DEDUP_REMOVED lines=11> */
[----:B------:R2:W-:Y:S01]  /*0440*/  STG.E.U8 desc[UR14][R10.64+0x3], RZ ;  /* 0x000003ff0a007986 */ /* 0x0005e2000c10110e */
[----:B------:R-:W-:Y:S05]  /*0450*/  @P1 BRA `(.L_x_4) ;  /* 0xfffffffc00741947 */ /* 0x000fea000383ffff */
.L_x_3:
[----:B------:R-:W-:-:S13]  /*0460*/  ISETP.GT.AND P1, PT, R12, 0x4, PT ;  /* 0x000000040c00780c */ /* 0x000fda0003f24270 */
[----:B------:R-:W-:Y:S05]  /*0470*/  @!P1 BRA `(.L_x_5) ;  /* 0x00000000004c9947 */ /* 0x000fea0003800000 */
[----:B------:R-:W1:Y:S01]  /*0480*/  LDCU.64 UR6, c[0x0][0x388] ;  /* 0x00007100ff0677ac */ /* 0x000e620008000a00 */
[----:B--2---:R-:W-:Y:S02]  /*0490*/  IMAD R5, R0, R3, UR4 ;  /* 0x0000000400057e24 */ /* 0x004fe4000f8e0203 */
[----:B------:R-:W-:Y:S01]  /*04a0*/  VIADD R12, R12, 0xfffffff8 ;  /* 0xfffffff80c0c7836 */ /* 0x000fe20000000000 */
[----:B------:R-:W-:Y:S02]  /*04b0*/  UIADD3 UR5, UPT, UPT, UR4, 0x4, URZ ;  /* 0x0000000404057890 */ /* 0x000fe4000fffe0ff */
[----:B------:R-:W-:-:S04]  /*04c0*/  UIADD3 UR4, UPT, UPT, UR4, 0x8, URZ ;  /* 0x0000000804047890 */ /* 0x000fc8000fffe0ff */
[----:B------:R-:W-:Y:S01]  /*04d0*/  IMAD R7, R0, R3, UR5 ;  /* 0x0000000500077e24 */ /* 0x000fe2000f8e0203 */
[----:B-1----:R-:W-:-:S04]  /*04e0*/  IADD3 R4, P0, PT, R5, UR6, RZ ;  /* 0x0000000605047c10 */ /* 0x002fc8000ff1e0ff */
[----:B------:R-:W-:Y:S02]  /*04f0*/  LEA.HI.X.SX32 R5, R5, UR7, 0x1, P0 ;  /* 0x0000000705057c11 */ /* 0x000fe400080f0eff */
[----:B------:R-:W-:-:S03]  /*0500*/  IADD3 R6, P0, PT, R7, UR6, RZ ;  /* 0x0000000607067c10 */ /* 0x000fc6000ff1e0ff */
[----:B------:R1:W-:Y:S01]  /*0510*/  STG.E.U8 desc[UR14][R4.64], RZ ;  /* 0x000000ff04007986 */ /* 0x0003e2000c10110e */
[----:B------:R-:W-:Y:S02]  /*0520*/  LEA.HI.X.SX32 R7, R7, UR7, 0x1, P0 ;  /* 0x0000000707077c11 */ /* 0x000fe400080f0eff */
[----:B------:R-:W-:Y:S01]  /*0530*/  PLOP3.LUT P0, PT, PT, PT, PT, 0x8, 0x80 ;  /* 0x000000000080781c */ /* 0x000fe20003f0e170 */
[----:B------:R1:W-:Y:S04]  /*0540*/  STG.E.U8 desc[UR14][R4.64+0x1], RZ ;  /* 0x000001ff04007986 */ /* 0x0003e8000c10110e */
[----:B------:R1:W-:Y:S04]  /*0550*/  STG.E.U8 desc[UR14][R4.64+0x2], RZ ;  /* 0x000002ff04007986 */ /* 0x0003e8000c10110e */
[----:B------:R1:W-:Y:S04]  /*0560*/  STG.E.U8 desc[UR14][R4.64+0x3], RZ ;  /* 0x000003ff04007986 */ /* 0x0003e8000c10110e */
[----:B------:R1:W-:Y:S04]  /*0570*/  STG.E.U8 desc[UR14][R6.64], RZ ;  /* 0x000000ff06007986 */ /* 0x0003e8000c10110e */
[----:B------:R1:W-:Y:S04]  /*0580*/  STG.E.U8 desc[UR14][R6.64+0x1], RZ ;  /* 0x000001ff06007986 */ /* 0x0003e8000c10110e */
[----:B------:R1:W-:Y:S04]  /*0590*/  STG.E.U8 desc[UR14][R6.64+0x2], RZ ;  /* 0x000002ff06007986 */ /* 0x0003e8000c10110e */
[----:B------:R1:W-:Y:S02]  /*05a0*/  STG.E.U8 desc[UR14][R6.64+0x3], RZ ;  /* 0x000003ff06007986 */ /* 0x0003e4000c10110e */
.L_x_5:
[----:B------:R-:W-:-:S13]  /*05b0*/  ISETP.NE.OR P0, PT, R12, RZ, P0 ;  /* 0x000000ff0c00720c */ /* 0x000fda0000705670 */
[----:B------:R-:W-:Y:S05]  /*05c0*/  @!P0 BRA `(.L_x_1) ;  /* 0x00000000002c8947 */ /* 0x000fea0003800000 */
.L_x_2:
[----:B-123--:R-:W-:Y:S01]  /*05d0*/  IMAD R5, R0, R3, UR4 ;  /* 0x0000000400057e24 */ /* 0x00efe2000f8e0203 */
[----:B------:R-:W-:Y:S01]  /*05e0*/  UIADD3 UR4, UPT, UPT, UR4, 0x4, URZ ;  /* 0x0000000404047890 */ /* 0x000fe2000fffe0ff */
[----:B------:R-:W-:-:S03]  /*05f0*/  VIADD R12, R12, 0xfffffffc ;  /* 0xfffffffc0c0c7836 */ /* 0x000fc60000000000 */
[----:B0-----:R-:W-:-:S04]  /*0600*/  IADD3 R4, P0, PT, R5, UR10, RZ ;  /* 0x0000000a05047c10 */ /* 0x001fc8000ff1e0ff */
[----:B------:R-:W-:Y:S02]  /*0610*/  LEA.HI.X.SX32 R5, R5, UR11, 0x1, P0 ;  /* 0x0000000b05057c11 */ /* 0x000fe400080f0eff */
[----:B------:R-:W-:-:S03]  /*0620*/  ISETP.NE.AND P0, PT, R12, RZ, PT ;  /* 0x000000ff0c00720c */ /* 0x000fc60003f05270 */
[----:B------:R3:W-:Y:S04]  /*0630*/  STG.E.U8 desc[UR14][R4.64], RZ ;  /* 0x000000ff04007986 */ /* 0x0007e8000c10110e */
[----:B------:R3:W-:Y:S04]  /*0640*/  STG.E.U8 desc[UR14][R4.64+0x1], RZ ;  /* 0x000001ff04007986 */ /* 0x0007e8000c10110e */
[----:B------:R3:W-:Y:S04]  /*0650*/  STG.E.U8 desc[UR14][R4.64+0x2], RZ ;  /* 0x000002ff04007986 */ /* 0x0007e8000c10110e */
[----:B------:R3:W-:Y:S01]  /*0660*/  STG.E.U8 desc[UR14][R4.64+0x3], RZ ;  /* 0x000003ff04007986 */ /* 0x0007e2000c10110e */
[----:B------:R-:W-:Y:S05]  /*0670*/  @P0 BRA `(.L_x_2) ;  /* 0xfffffffc00d40947 */ /* 0x000fea000383ffff */
.L_x_1:
[----:B------:R-:W-:-:S13]  /*0680*/  ISETP.NE.AND P0, PT, R2, RZ, PT ;  /* 0x000000ff0200720c */ /* 0x000fda0003f05270 */
[----:B0-----:R-:W-:Y:S05]  /*0690*/  @!P0 EXIT ;  /* 0x000000000000894d */ /* 0x001fea0003800000 */
[----:B------:R-:W0:Y:S01]  /*06a0*/  LDC R3, c[0x0][0x3a0] ;  /* 0x0000e800ff037b82 */ /* 0x000e220000000800 */
[----:B------:R-:W4:Y:S01]  /*06b0*/  LDCU.64 UR6, c[0x0][0x388] ;  /* 0x00007100ff0677ac */ /* 0x000f220008000a00 */
[----:B------:R-:W-:Y:S01]  /*06c0*/  NOP ;  /* 0x0000000000007918 */ /* 0x000fe20000000000 */
.L_x_6:
[----:B0123--:R-:W-:Y:S02]  /*06d0*/  IMAD R4, R0, R3, UR4 ;  /* 0x0000000400047e24 */ /* 0x00ffe4000f8e0203 */
[----:B------:R-:W-:-:S03]  /*06e0*/  VIADD R2, R2, 0xffffffff ;  /* 0xffffffff02027836 */ /* 0x000fc60000000000 */
[----:B----4-:R-:W-:-:S04]  /*06f0*/  IADD3 R6, P0, PT, R4, UR6, RZ ;  /* 0x0000000604067c10 */ /* 0x010fc8000ff1e0ff */
[----:B------:R-:W-:Y:S02]  /*0700*/  LEA.HI.X.SX32 R7, R4, UR7, 0x1, P0 ;  /* 0x0000000704077c11 */ /* 0x000fe400080f0eff */
[----:B------:R-:W-:-:S03]  /*0710*/  ISETP.NE.AND P0, PT, R2, RZ, PT ;  /* 0x000000ff0200720c */ /* 0x000fc60003f05270 */
[----:B------:R0:W-:Y:S10]  /*0720*/  STG.E.U8 desc[UR14][R6.64], RZ ;  /* 0x000000ff06007986 */ /* 0x0001f4000c10110e */
[----:B------:R-:W-:Y:S05]  /*0730*/  @!P0 EXIT ;  /* 0x000000000000894d */ /* 0x000fea0003800000 */
[----:B------:R-:W-:Y:S01]  /*0740*/  UIADD3 UR4, UPT, UPT, UR4, 0x1, URZ ;  /* 0x0000000104047890 */ /* 0x000fe2000fffe0ff */
[----:B------:R-:W-:Y:S11]  /*0750*/  BRA `(.L_x_6) ;  /* 0xfffffffc00dc7947 */ /* 0x000ff6000383ffff */
.L_x_0:
[----:B------:R-:W0:Y:S01]  /*0760*/  LDC R5, c[0x0][0x390] ;  /* 0x0000e400ff057b82 */ /* 0x000e220000000800 */
[----:B------:R-:W-:-:S04]  /*0770*/  ULEA.HI UR5, UR6, UR6, URZ, 0x1 ;  /* 0x0000000606057291 */ /* 0x000fc8000f8f08ff */
[----:B------:R-:W-:-:S06]  /*0780*/  USHF.R.S32.HI UR5, URZ, 0x1, UR5 ;  /* 0x00000001ff057899 */ /* 0x000fcc0008011405 */
[----:B------:R-:W-:Y:S01]  /*0790*/  VIADD R13, R2, -UR5 ;  /* 0x80000005020d7c36 */ /* 0x000fe20008000000 */
[C---:B0-----:R-:W-:Y:S01]  /*07a0*/  LEA.HI R3, R5.reuse, R5, RZ, 0x1 ;  /* 0x0000000505037211 */ /* 0x041fe200078f08ff */
[C---:B------:R-:W-:Y:S01]  /*07b0*/  VIADD R6, R5.reuse, 0xffffffff ;  /* 0xffffffff05067836 */ /* 0x040fe20000000000 */
[C---:B------:R-:W-:Y:S01]  /*07c0*/  LOP3.LUT R10, R5.reuse, 0x3, RZ, 0xc0, !PT ;  /* 0x00000003050a7812 */ /* 0x040fe200078ec0ff */
[----:B------:R-:W-:Y:S01]  /*07d0*/  IMAD R12, R5, UR6, RZ ;  /* 0x00000006050c7c24 */ /* 0x000fe2000f8e02ff */
[----:B------:R-:W-:Y:S02]  /*07e0*/  SHF.R.S32.HI R4, RZ, 0x1, R3 ;  /* 0x00000001ff047819 */ /* 0x000fe40000011403 */
[----:B------:R-:W-:Y:S01]  /*07f0*/  ISETP.GE.U32.AND P4, PT, R6, 0x3, PT ;  /* 0x000000030600780c */ /* 0x000fe20003f86070 */
[----:B------:R-:W-:Y:S01]  /*0800*/  IMAD.IADD R14, R10, 0x1, -R5 ;  /* 0x000000010a0e7824 */ /* 0x000fe200078e0a05 */
[--C-:B------:R-:W-:Y:S01]  /*0810*/  IADD3 R15, PT, PT, R15, UR4, -R4.reuse ;  /* 0x000000040f0f7c10 */ /* 0x100fe2000fffe804 */
[----:B------:R-:W-:Y:S01]  /*0820*/  IMAD.IADD R11, R11, 0x1, -R4 ;  /* 0x000000010b0b7824 */ /* 0x000fe200078e0a04 */
[----:B------:R-:W-:-:S03]  /*0830*/  UMOV UR4, URZ ;  /* 0x000000ff00047c82 */ /* 0x000fc60008000000 */
[----:B------:R-:W-:-:S07]  /*0840*/  VIADD R15, R15, 0x3 ;  /* 0x000000030f0f7836 */ /* 0x000fce0000000000 */
.L_x_15:
[----:B0-----:R-:W0:Y:S01]  /*0850*/  LDCU UR5, c[0x0][0x390] ;  /* 0x00007200ff0577ac */ /* 0x001e220008000800 */
[----:B------:R-:W-:Y:S01]  /*0860*/  IMAD.MOV.U32 R17, RZ, RZ, RZ ;  /* 0x000000ffff117224 */ /* 0x000fe200078e00ff */
[----:B0-----:R-:W-:-:S09]  /*0870*/  UISETP.GE.AND UP0, UPT, UR5, 0x1, UPT ;  /* 0x000000010500788c */ /* 0x001fd2000bf06270 */
[----:B------:R-:W-:Y:S05]  /*0880*/  BRA.U !UP0, `(.L_x_7) ;  /* 0x00000009084c7547 */ /* 0x000fea000b800000 */
[----:B------:R-:W-:-:S05]  /*0890*/  UMOV UR5, URZ ;  /* 0x000000ff00057c82 */ /* 0x000fca0008000000 */
.L_x_14:
[----:B------:R-:W0:Y:S01]  /*08a0*/  LDCU UR6, c[0x0][0x390] ;  /* 0x00007200ff0677ac */ /* 0x000e220008000800 */
[----:B------:R-:W-:Y:S01]  /*08b0*/  VIADD R16, R13, UR5 ;  /* 0x000000050d107c36 */ /* 0x000fe20008000000 */
[----:B------:R-:W-:Y:S01]  /*08c0*/  ISETP.NE.AND P5, PT, R10, RZ, PT ;  /* 0x000000ff0a00720c */ /* 0x000fe20003fa5270 */
[----:B------:R-:W-:Y:S02]  /*08d0*/  IMAD.MOV.U32 R19, RZ, RZ, 0x4 ;  /* 0x00000004ff137424 */ /* 0x000fe400078e00ff */
[----:B------:R-:W-:Y:S02]  /*08e0*/  IMAD.MOV.U32 R18, RZ, RZ, RZ ;  /* 0x000000ffff127224 */ /* 0x000fe400078e00ff */
[----:B0-----:R-:W-:-:S04]  /*08f0*/  IMAD R3, RZ, RZ, -UR6 ;  /* 0x80000006ff037e24 */ /* 0x001fc8000f8e02ff */
[----:B------:R-:W-:Y:S01]  /*0900*/  IMAD R2, R3, UR5, R12 ;  /* 0x0000000503027c24 */ /* 0x000fe2000f8e020c */
[----:B------:R-:W-:-:S03]  /*0910*/  I2FP.F32.S32 R3, R16 ;  /* 0x0000001000037245 */ /* 0x000fc60000201400 */
[----:B------:R-:W-:Y:S01]  /*0920*/  IMAD R19, R2, 0x4, -R19 ;  /* 0x0000000402137824 */ /* 0x000fe200078e0a13 */
[----:B------:R-:W-:Y:S06]  /*0930*/  @!P4 BRA `(.L_x_8) ;  /* 0x000000040018c947 */ /* 0x000fec0003800000 */
[----:B------:R-:W0:Y:S01]  /*0940*/  LDCU UR6, c[0x0][0x39c] ;  /* 0x00007380ff0677ac */ /* 0x000e220008000800 */
[----:B------:R-:W-:Y:S02]  /*0950*/  IMAD.MOV.U32 R18, RZ, RZ, RZ ;  /* 0x000000ffff127224 */ /* 0x000fe400078e00ff */
[----:B------:R-:W-:Y:S01]  /*0960*/  IMAD.MOV.U32 R21, RZ, RZ, R15 ;  /* 0x000000ffff157224 */ /* 0x000fe200078e000f */
[----:B------:R-:W1:Y:S01]  /*0970*/  LDCU UR16, c[0x0][0x398] ;  /* 0x00007300ff1077ac */ /* 0x000e620008000800 */
[----:B0-----:R-:W-:-:S13]  /*0980*/  ISETP.GE.AND P6, PT, R16, UR6, PT ;  /* 0x0000000610007c0c */ /* 0x001fda000bfc6270 */
.L_x_9:
[C---:B------:R-:W-:Y:S01]  /*0990*/  VIADD R25, R21.reuse, 0xfffffffd ;  /* 0xfffffffd15197836 */ /* 0x040fe20000000000 */
[CC--:B------:R-:W-:Y:S01]  /*09a0*/  LOP3.LUT R6, R21.reuse, R16.reuse, RZ, 0xfc, !PT ;  /* 0x0000001015067212 */ /* 0x0c0fe200078efcff */
[C---:B------:R-:W-:Y:S02]  /*09b0*/  VIADD R29, R21.reuse, 0xfffffffe ;  /* 0xfffffffe151d7836 */ /* 0x040fe40000000000 */
[----:B------:R-:W-:Y:S01]  /*09c0*/  VIADD R23, R21, 0xffffffff ;  /* 0xffffffff15177836 */ /* 0x000fe20000000000 */
[-C--:B------:R-:W-:Y:S01]  /*09d0*/  LOP3.LUT R2, R25, R16.reuse, RZ, 0xfc, !PT ;  /* 0x0000001019027212 */ /* 0x080fe200078efcff */
[--C-:B------:R-:W-:Y:S01]  /*09e0*/  IMAD.MOV.U32 R7, RZ, RZ, R3.reuse ;  /* 0x000000ffff077224 */ /* 0x100fe200078e0003 */
[-C--:B------:R-:W-:Y:S01]  /*09f0*/  LOP3.LUT R4, R29, R16.reuse, RZ, 0xfc, !PT ;  /* 0x000000101d047212 */ /* 0x080fe200078efcff */
[----:B------:R-:W-:Y:S01]  /*0a00*/  IMAD.MOV.U32 R9, RZ, RZ, R3 ;  /* 0x000000ffff097224 */ /* 0x000fe200078e0003 */
[----:B------:R-:W-:Y:S02]  /*0a10*/  ISETP.LT.OR P0, PT, R2, RZ, P6 ;  /* 0x000000ff0200720c */ /* 0x000fe40003701670 */
[----:B------:R-:W-:-:S02]  /*0a20*/  LOP3.LUT R5, R23, R16, RZ, 0xfc, !PT ;  /* 0x0000001017057212 */ /* 0x000fc400078efcff */
[----:B-1----:R-:W-:Y:S02]  /*0a30*/  ISETP.GE.OR P0, PT, R25, UR16, P0 ;  /* 0x0000001019007c0c */ /* 0x002fe40008706670 */
[----:B------:R-:W-:Y:S02]  /*0a40*/  ISETP.LT.OR P3, PT, R4, RZ, P6 ;  /* 0x000000ff0400720c */ /* 0x000fe40003761670 */
[----:B------:R-:W-:Y:S01]  /*0a50*/  ISETP.LT.OR P2, PT, R5, RZ, P6 ;  /* 0x000000ff0500720c */ /* 0x000fe20003741670 */
[----:B------:R-:W-:Y:S01]  /*0a60*/  IMAD.MOV.U32 R5, RZ, RZ, R3 ;  /* 0x000000ffff057224 */ /* 0x000fe200078e0003 */
[----:B------:R-:W-:Y:S02]  /*0a70*/  ISETP.GE.OR P3, PT, R29, UR16, P3 ;  /* 0x000000101d007c0c */ /* 0x000fe40009f66670 */
[----:B------:R-:W-:Y:S02]  /*0a80*/  ISETP.LT.OR P1, PT, R6, RZ, P6 ;  /* 0x000000ff0600720c */ /* 0x000fe40003721670 */
[----:B------:R-:W-:-:S02]  /*0a90*/  ISETP.GE.OR P2, PT, R23, UR16, P2 ;  /* 0x0000001017007c0c */ /* 0x000fc40009746670 */
[----:B------:R-:W-:Y:S01]  /*0aa0*/  ISETP.GE.OR P1, PT, R21, UR16, P1 ;  /* 0x0000001015007c0c */ /* 0x000fe20008f26670 */
[----:B------:R-:W-:Y:S01]  /*0ab0*/  VOTEU.ALL UP0, P0 ;  /* 0x0000000000ff7886 */ /* 0x000fe20000000000 */
[----:B------:R-:W-:Y:S01]  /*0ac0*/  @!P0 I2FP.F32.S32 R2, R25 ;  /* 0x0000001900028245 */ /* 0x000fe20000201400 */
[----:B------:R-:W-:-:S03]  /*0ad0*/  @!P0 IMAD.MOV.U32 R27, RZ, RZ, -0x3e000000 ;  /* 0xc2000000ff1b8424 */ /* 0x000fc600078e00ff */
[----:B------:R-:W0:Y:S01]  /*0ae0*/  @!UP0 LDCU UR6, c[0x0][0x380] ;  /* 0x00007000ff0687ac */ /* 0x000e220008000800 */
[----:B------:R-:W-:Y:S01]  /*0af0*/  @!P3 I2FP.F32.S32 R6, R29 ;  /* 0x0000001d0006b245 */ /* 0x000fe20000201400 */
[----:B------:R-:W-:Y:S01]  /*0b00*/  @!P3 IMAD.MOV.U32 R28, RZ, RZ, -0x3e000000 ;  /* 0xc2000000ff1cb424 */ /* 0x000fe200078e00ff */
[----:B------:R-:W-:Y:S02]  /*0b10*/  VOTEU.ALL UP1, P3 ;  /* 0x0000000000ff7886 */ /* 0x000fe40001820000 */
[----:B------:R-:W-:Y:S01]  /*0b20*/  VOTEU.ALL UP2, P2 ;  /* 0x0000000000ff7886 */ /* 0x000fe20001040000 */
[----:B------:R-:W-:Y:S01]  /*0b30*/  @!UP0 UMOV UR7, URZ ;  /* 0x000000ff00078c82 */ /* 0x000fe20008000000 */
[----:B------:R-:W-:Y:S01]  /*0b40*/  VOTEU.ALL UP3, P1 ;  /* 0x0000000000ff7886 */ /* 0x000fe20000860000 */
[----:B------:R-:W-:Y:S01]  /*0b50*/  @!P2 I2FP.F32.S32 R8, R23 ;  /* 0x000000170008a245 */ /* 0x000fe20000201400 */
[----:B------:R-:W1:Y:S01]  /*0b60*/  @!UP1 LDCU UR8, c[0x0][0x380] ;  /* 0x00007000ff0897ac */ /* 0x000e620008000800 */
[----:B------:R-:W-:Y:S01]  /*0b70*/  @!P2 IMAD.MOV.U32 R26, RZ, RZ, -0x3e000000 ;  /* 0xc2000000ff1aa424 */ /* 0x000fe200078e00ff */
[----:B------:R-:W-:Y:S01]  /*0b80*/  @!P1 I2FP.F32.S32 R4, R21 ;  /* 0x0000001500049245 */ /* 0x000fe20000201400 */
[----:B------:R-:W-:Y:S01]  /*0b90*/  @!P1 IMAD.MOV.U32 R20, RZ, RZ, -0x3e000000 ;  /* 0xc2000000ff149424 */ /* 0x000fe200078e00ff */
[----:B------:R-:W2:Y:S01]  /*0ba0*/  @!UP2 LDCU UR10, c[0x0][0x380] ;  /* 0x00007000ff0aa7ac */ /* 0x000ea20008000800 */
[----:B------:R-:W3:Y:S01]  /*0bb0*/  @!UP3 LDCU UR12, c[0x0][0x380] ;  /* 0x00007000ff0cb7ac */ /* 0x000ee20008000800 */
[----:B0-----:R-:W5:Y:S01]  /*0bc0*/  @!P0 TEX.LL RZ, R2, R2, R27, UR6, 2D, 0x1 ;  /* 0x28ff061b02028f60 */ /* 0x001f6200089e01ff */
[----:B------:R-:W-:Y:S01]  /*0bd0*/  @!UP1 UMOV UR9, URZ ;  /* 0x000000ff00099c82 */ /* 0x000fe20008000000 */
[----:B------:R-:W-:Y:S01]  /*0be0*/  @!UP2 UMOV UR11, URZ ;  /* 0x000000ff000bac82 */ /* 0x000fe20008000000 */
[----:B------:R-:W-:Y:S01]  /*0bf0*/  @!UP3 UMOV UR13, URZ ;  /* 0x000000ff000dbc82 */ /* 0x000fe20008000000 */
[----:B-1----:R-:W5:Y:S01]  /*0c00*/  @!P3 TEX.LL RZ, R6, R6, R28, UR8, 2D, 0x1 ;  /* 0x28ff081c0606bf60 */ /* 0x002f6200089e01ff */
[----:B--2---:R0:W5:Y:S01]  /*0c10*/  @!P2 TEX.LL RZ, R8, R8, R26, UR10, 2D, 0x1 ;  /* 0x28ff0a1a0808af60 */ /* 0x00416200089e01ff */
[----:B---3--:R1:W5:Y:S01]  /*0c20*/  @!P1 TEX.LL RZ, R4, R4, R20, UR12, 2D, 0x1 ;  /* 0x28ff0c1404049f60 */ /* 0x00836200089e01ff */
[----:B------:R2:W3:Y:S01]  /*0c30*/  @!P0 LDC R23, c[0x3][R19] ;  /* 0x00c0000013178b82 */ /* 0x0004e20000000800 */
[----:B------:R-:W-:-:S02]  /*0c40*/  VIADD R18, R18, 0x4 ;  /* 0x0000000412127836 */ /* 0x000fc40000000000 */
[----:B------:R-:W-:-:S05]  /*0c50*/  VIADD R21, R21, 0x4 ;  /* 0x0000000415157836 */ /* 0x000fca0000000000 */
[----:B------:R2:W4:Y:S08]  /*0c60*/  @!P3 LDC R25, c[0x3][R19+-0x4] ;  /* 0x00ffff001319bb82 */ /* 0x0005300000000800 */
[----:B0-----:R2:W0:Y:S01]  /*0c70*/  @!P2 LDC R26, c[0x3][R19+-0x8] ;  /* 0x00fffe00131aab82 */ /* 0x0014220000000800 */
[----:B-1----:R-:W-:-:S07]  /*0c80*/  IMAD.IADD R5, R14, 0x1, R18 ;  /* 0x000000010e057824 */ /* 0x002fce00078e0212 */
[----:B------:R2:W1:Y:S02]  /*0c90*/  @!P1 LDC R27, c[0x3][R19+-0xc] ;  /* 0x00fffd00131b9b82 */ /* 0x0004640000000800 */
[----:B--2---:R-:W-:Y:S01]  /*0ca0*/  VIADD R19, R19, 0xfffffff0 ;  /* 0xfffffff013137836 */ /* 0x004fe20000000000 */
[----:B------:R-:W-:-:S04]  /*0cb0*/  DEPBAR.LE SB5, 0x2 ;  /* 0x0000d0800000791a */ /* 0x000fc80000000000 */
[----:B------:R-:W-:-:S06]  /*0cc0*/  @!P0 LOP3.LUT R22, R2, 0xff, RZ, 0xc0, !PT ;  /* 0x000000ff02168812 */ /* 0x000fcc00078ec0ff */
[----:B------:R-:W3:Y:S01]  /*0cd0*/  @!P0 I2F.U16 R22, R22 ;  /* 0x0000001600168306 */ /* 0x000ee20000101000 */
[----:B------:R-:W-:Y:S02]  /*0ce0*/  @!P3 LOP3.LUT R24, R6, 0xff, RZ, 0xc0, !PT ;  /* 0x000000ff0618b812 */ /* 0x000fe400078ec0ff */
[----:B-----5:R-:W-:-:S05]  /*0cf0*/  @!P2 LOP3.LUT R2, R8, 0xff, RZ, 0xc0, !PT ;  /* 0x000000ff0802a812 */ /* 0x020fca00078ec0ff */
[----:B------:R-:W4:Y:S01]  /*0d00*/  @!P3 I2F.U16 R24, R24 ;  /* 0x000000180018b306 */ /* 0x000f220000101000 */
[----:B------:R-:W-:Y:S01]  /*0d10*/  @!P1 LOP3.LUT R4, R4, 0xff, RZ, 0xc0, !PT ;  /* 0x000000ff04049812 */ /* 0x000fe200078ec0ff */
[----:B---3--:R-:W-:Y:S01]  /*0d20*/  @!P0 FFMA R17, R22, R23, R17 ;  /* 0x0000001716118223 */ /* 0x008fe20000000011 */
[----:B------:R-:W-:-:S05]  /*0d30*/  ISETP.NE.AND P0, PT, R5, RZ, PT ;  /* 0x000000ff0500720c */ /* 0x000fca0003f05270 */
[----:B------:R-:W0:Y:S01]  /*0d40*/  @!P2 I2F.U16 R2, R2 ;  /* 0x000000020002a306 */ /* 0x000e220000101000 */
[----:B----4-:R-:W-:-:S07]  /*0d50*/  @!P3 FFMA R17, R24, R25, R17 ;  /* 0x000000191811b223 */ /* 0x010fce0000000011 */
[----:B------:R-:W1:Y:S01]  /*0d60*/  @!P1 I2F.U16 R4, R4 ;  /* 0x0000000400049306 */ /* 0x000e620000101000 */
[----:B0-----:R-:W-:-:S04]  /*0d70*/  @!P2 FFMA R17, R2, R26, R17 ;  /* 0x0000001a0211a223 */ /* 0x001fc80000000011 */
[----:B-1----:R-:W-:Y:S01]  /*0d80*/  @!P1 FFMA R17, R4, R27, R17 ;  /* 0x0000001b04119223 */ /* 0x002fe20000000011 */
[----:B------:R-:W-:Y:S06]  /*0d90*/  @P0 BRA `(.L_x_9) ;  /* 0xfffffff800fc0947 */ /* 0x000fec000383ffff */
.L_x_8:
[----:B------:R-:W-:Y:S05]  /*0da0*/  @!P5 BRA `(.L_x_10) ;  /* 0x0000000000f4d947 */ /* 0x000fea0003800000 */
[----:B------:R-:W0:Y:S01]  /*0db0*/  LDC.64 R4, c[0x0][0x398] ;  /* 0x0000e600ff047b82 */ /* 0x000e220000000a00 */
[----:B------:R-:W-:Y:S02]  /*0dc0*/  IMAD.IADD R9, R11, 0x1, R18 ;  /* 0x000000010b097824 */ /* 0x000fe400078e0212 */
[----:B------:R-:W-:-:S03]  /*0dd0*/  IMAD.MOV.U32 R21, RZ, RZ, R3 ;  /* 0x000000ffff157224 */ /* 0x000fc600078e0003 */
[----:B------:R-:W-:Y:S02]  /*0de0*/  LOP3.LUT R2, R9, R16, RZ, 0xfc, !PT ;  /* 0x0000001009027212 */ /* 0x000fe400078efcff */
[----:B0-----:R-:W-:-:S04]  /*0df0*/  ISETP.GE.AND P0, PT, R16, R5, PT ;  /* 0x000000051000720c */ /* 0x001fc80003f06270 */
[----:B------:R-:W-:-:S04]  /*0e00*/  ISETP.LT.OR P1, PT, R2, RZ, P0 ;  /* 0x000000ff0200720c */ /* 0x000fc80000721670 */
[----:B------:R-:W-:-:S13]  /*0e10*/  ISETP.GE.OR P1, PT, R9, R4, P1 ;  /* 0x000000040900720c */ /* 0x000fda0000f26670 */
[----:B------:R-:W-:Y:S01]  /*0e20*/  VOTEU.ALL UP0, P1 ;  /* 0x0000000000ff7886 */ /* 0x000fe20000800000 */
[----:B------:R-:W-:Y:S01]  /*0e30*/  @!P1 I2FP.F32.S32 R20, R9 ;  /* 0x0000000900149245 */ /* 0x000fe20000201400 */
[----:B------:R-:W-:-:S03]  /*0e40*/  @!P1 IMAD.MOV.U32 R8, RZ, RZ, -0x3e000000 ;  /* 0xc2000000ff089424 */ /* 0x000fc600078e00ff */
[----:B------:R-:W0:Y:S01]  /*0e50*/  @!UP0 LDCU UR6, c[0x0][0x380] ;  /* 0x00007000ff0687ac */ /* 0x000e220008000800 */
[----:B------:R-:W-:Y:S02]  /*0e60*/  @!UP0 UMOV UR7, URZ ;  /* 0x000000ff00078c82 */ /* 0x000fe40008000000 */
[----:B0-----:R-:W5:Y:S01]  /*0e70*/  @!P1 TEX.LL RZ, R20, R20, R8, UR6, 2D, 0x1 ;  /* 0x28ff060814149f60 */ /* 0x001f6200089e01ff */
[----:B------:R-:W0:Y:S01]  /*0e80*/  LDC.64 R6, c[0x0][0x390] ;  /* 0x0000e400ff067b82 */ /* 0x000e220000000a00 */
[----:B------:R-:W-:Y:S02]  /*0e90*/  LOP3.LUT R2, RZ, UR5, RZ, 0x33, !PT ;  /* 0x00000005ff027c12 */ /* 0x000fe4000f8e33ff */
[----:B------:R-:W-:-:S03]  /*0ea0*/  ISETP.NE.AND P2, PT, R10, 0x1, PT ;  /* 0x000000010a00780c */ /* 0x000fc60003f45270 */
[----:B0-----:R-:W-:-:S04]  /*0eb0*/  IMAD.IADD R7, R2, 0x1, R7 ;  /* 0x0000000102077824 */ /* 0x001fc800078e0207 */
[----:B------:R-:W-:-:S05]  /*0ec0*/  IMAD R7, R7, R6, R6 ;  /* 0x0000000607077224 */ /* 0x000fca00078e0206 */
[----:B------:R-:W-:-:S05]  /*0ed0*/  IADD3 R2, PT, PT, R7, -0x3, -R18 ;  /* 0xfffffffd07027810 */ /* 0x000fca0007ffe812 */
[----:B------:R-:W-:-:S04]  /*0ee0*/  IMAD.SHL.U32 R2, R2, 0x4, RZ ;  /* 0x0000000402027824 */ /* 0x000fc800078e00ff */
[----:B------:R-:W0:Y:S01]  /*0ef0*/  @!P1 LDC R7, c[0x3][R2+0x8] ;  /* 0x00c0020002079b82 */ /* 0x000e220000000800 */
[----:B-----5:R-:W-:-:S04]  /*0f00*/  @!P1 LOP3.LUT R5, R20, 0xff, RZ, 0xc0, !PT ;  /* 0x000000ff14059812 */ /* 0x020fc800078ec0ff */
[----:B------:R-:W0:Y:S02]  /*0f10*/  @!P1 I2F.U16 R6, R5 ;  /* 0x0000000500069306 */ /* 0x000e240000101000 */
[----:B0-----:R-:W-:Y:S01]  /*0f20*/  @!P1 FFMA R17, R6, R7, R17 ;  /* 0x0000000706119223 */ /* 0x001fe20000000011 */
[----:B------:R-:W-:Y:S06]  /*0f30*/  @!P2 BRA `(.L_x_10) ;  /* 0x000000000090a947 */ /* 0x000fec0003800000 */
[----:B------:R-:W-:Y:S01]  /*0f40*/  VIADD R5, R9, 0x1 ;  /* 0x0000000109057836 */ /* 0x000fe20000000000 */
[----:B------:R-:W-:Y:S01]  /*0f50*/  BSSY.RECONVERGENT B0, `(.L_x_11) ;  /* 0x0000010000007945 */ /* 0x000fe20003800200 */
[----:B------:R-:W-:-:S03]  /*0f60*/  ISETP.NE.AND P2, PT, R10, 0x2, PT ;  /* 0x000000020a00780c */ /* 0x000fc60003f45270 */
[----:B------:R-:W-:-:S04]  /*0f70*/  LOP3.LUT R6, R5, R16, RZ, 0xfc, !PT ;  /* 0x0000001005067212 */ /* 0x000fc800078efcff */
[----:B------:R-:W-:-:S04]  /*0f80*/  ISETP.LT.OR P1, PT, R6, RZ, P0 ;  /* 0x000000ff0600720c */ /* 0x000fc80000721670 */
[----:B------:R-:W-:-:S13]  /*0f90*/  ISETP.GE.OR P1, PT, R5, R4, P1 ;  /* 0x000000040500720c */ /* 0x000fda0000f26670 */
[----:B------:R-:W-:Y:S05]  /*0fa0*/  @P1 BRA `(.L_x_12) ;  /* 0x0000000000281947 */ /* 0x000fea0003800000 */
[----:B------:R-:W0:Y:S01]  /*0fb0*/  LDCU UR6, c[0x0][0x380] ;  /* 0x00007000ff0677ac */ /* 0x000e220008000800 */
[----:B------:R-:W-:Y:S01]  /*0fc0*/  I2FP.F32.S32 R6, R5 ;  /* 0x0000000500067245 */ /* 0x000fe20000201400 */
[----:B------:R-:W-:Y:S02]  /*0fd0*/  IMAD.MOV.U32 R19, RZ, RZ, -0x3e000000 ;  /* 0xc2000000ff137424 */ /* 0x000fe400078e00ff */
[----:B------:R-:W-:Y:S01]  /*0fe0*/  IMAD.MOV.U32 R7, RZ, RZ, R3 ;  /* 0x000000ffff077224 */ /* 0x000fe200078e0003 */
[----:B------:R-:W-:-:S03]  /*0ff0*/  UMOV UR7, URZ ;  /* 0x000000ff00077c82 */ /* 0x000fc60008000000 */
[----:B0-----:R-:W5:Y:S01]  /*1000*/  TEX.LL RZ, R6, R6, R19, UR6, 2D, 0x1 ;  /* 0x28ff061306067f60 */ /* 0x001f6200089e01ff */
[----:B------:R-:W0:Y:S01]  /*1010*/  LDC R18, c[0x3][R2+0x4] ;  /* 0x00c0010002127b82 */ /* 0x000e220000000800 */
[----:B-----5:R-:W-:-:S04]  /*1020*/  LOP3.LUT R5, R6, 0xff, RZ, 0xc0, !PT ;  /* 0x000000ff06057812 */ /* 0x020fc800078ec0ff */
[----:B------:R-:W0:Y:S02]  /*1030*/  I2F.U16 R8, R5 ;  /* 0x0000000500087306 */ /* 0x000e240000101000 */
[----:B0-----:R-:W-:-:S07]  /*1040*/  FFMA R17, R8, R18, R17 ;  /* 0x0000001208117223 */ /* 0x001fce0000000011 */
.L_x_12:
[----:B------:R-:W-:Y:S05]  /*1050*/  BSYNC.RECONVERGENT B0 ;  /* 0x0000000000007941 */ /* 0x000fea0003800200 */
.L_x_11:
[----:B------:R-:W-:Y:S05]  /*1060*/  @!P2 BRA `(.L_x_10) ;  /* 0x000000000044a947 */ /* 0x000fea0003800000 */
[----:B------:R-:W-:Y:S01]  /*1070*/  VIADD R9, R9, 0x2 ;  /* 0x0000000209097836 */ /* 0x000fe20000000000 */
[----:B------:R-:W-:Y:S04]  /*1080*/  BSSY.RECONVERGENT B0, `(.L_x_10) ;  /* 0x000000f000007945 */ /* 0x000fe80003800200 */
[----:B------:R-:W-:-:S04]  /*1090*/  LOP3.LUT R16, R9, R16, RZ, 0xfc, !PT ;  /* 0x0000001009107212 */ /* 0x000fc800078efcff */
[----:B------:R-:W-:-:S04]  /*10a0*/  ISETP.LT.OR P0, PT, R16, RZ, P0 ;  /* 0x000000ff1000720c */ /* 0x000fc80000701670 */
[----:B------:R-:W-:-:S13]  /*10b0*/  ISETP.GE.OR P0, PT, R9, R4, P0 ;  /* 0x000000040900720c */ /* 0x000fda0000706670 */
[----:B------:R-:W-:Y:S05]  /*10c0*/  @P0 BRA `(.L_x_13) ;  /* 0x0000000000280947 */ /* 0x000fea0003800000 */
[----:B------:R-:W0:Y:S01]  /*10d0*/  LDCU UR6, c[0x0][0x380] ;  /* 0x00007000ff0677ac */ /* 0x000e220008000800 */
[----:B------:R-:W-:Y:S01]  /*10e0*/  I2FP.F32.S32 R4, R9 ;  /* 0x0000000900047245 */ /* 0x000fe20000201400 */
[----:B------:R-:W-:Y:S02]  /*10f0*/  IMAD.MOV.U32 R5, RZ, RZ, R3 ;  /* 0x000000ffff057224 */ /* 0x000fe400078e0003 */
[----:B------:R-:W-:Y:S01]  /*1100*/  IMAD.MOV.U32 R7, RZ, RZ, -0x3e000000 ;  /* 0xc2000000ff077424 */ /* 0x000fe200078e00ff */
[----:B------:R-:W-:-:S03]  /*1110*/  UMOV UR7, URZ ;  /* 0x000000ff00077c82 */ /* 0x000fc60008000000 */
[----:B0-----:R-:W5:Y:S01]  /*1120*/  TEX.LL RZ, R4, R4, R7, UR6, 2D, 0x1 ;  /* 0x28ff060704047f60 */ /* 0x001f6200089e01ff */
[----:B------:R-:W0:Y:S01]  /*1130*/  LDC R2, c[0x3][R2] ;  /* 0x00c0000002027b82 */ /* 0x000e220000000800 */
[----:B-----5:R-:W-:-:S04]  /*1140*/  LOP3.LUT R3, R4, 0xff, RZ, 0xc0, !PT ;  /* 0x000000ff04037812 */ /* 0x020fc800078ec0ff */
[----:B------:R-:W0:Y:S02]  /*1150*/  I2F.U16 R6, R3 ;  /* 0x0000000300067306 */ /* 0x000e240000101000 */
[----:B0-----:R-:W-:-:S07]  /*1160*/  FFMA R17, R6, R2, R17 ;  /* 0x0000000206117223 */ /* 0x001fce0000000011 */
.L_x_13:
[----:B------:R-:W-:Y:S05]  /*1170*/  BSYNC.RECONVERGENT B0 ;  /* 0x0000000000007941 */ /* 0x000fea0003800200 */
.L_x_10:
[----:B------:R-:W0:Y:S01]  /*1180*/  LDCU UR6, c[0x0][0x394] ;  /* 0x00007280ff0677ac */ /* 0x000e220008000800 */
[----:B------:R-:W-:-:S04]  /*1190*/  UIADD3 UR5, UPT, UPT, UR5, 0x1, URZ ;  /* 0x0000000105057890 */ /* 0x000fc8000fffe0ff */
[----:B0-----:R-:W-:-:S09]  /*11a0*/  UISETP.GE.AND UP0, UPT, UR5, UR6, UPT ;  /* 0x000000060500728c */ /* 0x001fd2000bf06270 */
[----:B------:R-:W-:Y:S05]  /*11b0*/  BRA.U !UP0, `(.L_x_14) ;  /* 0xfffffff508b87547 */ /* 0x000fea000b83ffff */
.L_x_7:
[----:B------:R-:W0:Y:S01]  /*11c0*/  LDC R5, c[0x0][0x3a0] ;  /* 0x0000e800ff057b82 */ /* 0x000e220000000800 */
[----:B------:R-:W1:Y:S01]  /*11d0*/  LDCU.64 UR6, c[0x0][0x388] ;  /* 0x00007100ff0677ac */ /* 0x000e620008000a00 */
[----:B------:R-:W2:Y:S01]  /*11e0*/  F2I.U32.TRUNC.NTZ R17, R17 ;  /* 0x0000001100117305 */ /* 0x000ea2000020f000 */
[----:B0-----:R-:W-:Y:S01]  /*11f0*/  IMAD R3, R0, R5, UR4 ;  /* 0x0000000400037e24 */ /* 0x001fe2000f8e0205 */
[----:B------:R-:W-:-:S04]  /*1200*/  UIADD3 UR4, UPT, UPT, UR4, 0x1, URZ ;  /* 0x0000000104047890 */ /* 0x000fc8000fffe0ff */
[----:B-1----:R-:W-:-:S04]  /*1210*/  IADD3 R2, P0, PT, R3, UR6, RZ ;  /* 0x0000000603027c10 */ /* 0x002fc8000ff1e0ff */
[----:B------:R-:W-:Y:S02]  /*1220*/  LEA.HI.X.SX32 R3, R3, UR7, 0x1, P0 ;  /* 0x0000000703037c11 */ /* 0x000fe400080f0eff */
[----:B------:R-:W-:-:S03]  /*1230*/  ISETP.LE.AND P0, PT, R5, UR4, PT ;  /* 0x0000000405007c0c */ /* 0x000fc6000bf03270 */
[----:B--2---:R0:W-:Y:S10]  /*1240*/  STG.E.U8 desc[UR14][R2.64], R17 ;  /* 0x0000001102007986 */ /* 0x0041f4000c10110e */
[----:B------:R-:W-:Y:S05]  /*1250*/  @!P0 BRA `(.L_x_15) ;  /* 0xfffffff4007c8947 */ /* 0x000fea000383ffff */
[----:B------:R-:W-:Y:S05]  /*1260*/  EXIT ;  /* 0x000000000000794d */ /* 0x000fea0003800000 */
.L_x_16:
[----:B------:R-:W-:-:S00]  /*1270*/  BRA `(.L_x_16) ;  /* 0xfffffffc00fc7947 */ /* 0x000fc0000383ffff */
[----:B------:R-:W-:-:S00]  /*1280*/  NOP ;  /* 0x0000000000007918 */ /* 0x000fc00000000000 */
[----:B------:R-:W-:-:S00]  /*1290*/  NOP ;  /* 0x0000000000007918 */ /* 0x000fc00000000000 */
[----:B------:R-:W-:-:S00]  /*12a0*/  NOP ;  /* 0x0000000000007918 */ /* 0x000fc00000000000 */
[----:B------:R-:W-:-:S00]  /*12b0*/  NOP ;  /* 0x0000000000007918 */ /* 0x000fc00000000000 */
[----:B------:R-:W-:-:S00]  /*12c0*/  NOP ;  /* 0x0000000000007918 */ /* 0x000fc00000000000 */
[----:B------:R-:W-:-:S00]  /*12d0*/  NOP ;  /* 0x0000000000007918 */ /* 0x000fc00000000000 */
[----:B------:R-:W-:-:S00]  /*12e0*/  NOP ;  /* 0x0000000000007918 */ /* 0x000fc00000000000 */
[----:B------:R-:W-:-:S00]  /*12f0*/  NOP ;  /* 0x0000000000007918 */ /* 0x000fc00000000000 */
.L_x_59:


//--------------------- .text._Z4gpu2PKhPhiiiii   --------------------------
	.section	.text._Z4gpu2PKhPhiiiii,"ax",@progbits
	.align	128
        .global         _Z4gpu2PKhPhiiiii
        .type           _Z4gpu2PKhPhiiiii,@function
        .size           _Z4gpu2PKhPhiiiii,(.L_x_60 - _Z4gpu2PKhPhiiiii)
        .other          _Z4gpu2PKhPhiiiii,@"STO_CUDA_ENTRY STV_DEFAULT"
_Z4gpu2PKhPhiiiii:
.text._Z4gpu2PKhPhiiiii:
[----:B------:R-:W-:Y:S01]  /*0000*/  LDC R1, c[0x0][0x37c] ;  /* 0x0000df00ff017b82 */ /* 0x000fe20000000800 */
[----:B------:R-:W0:Y:S07]  /*0010*/  S2R R8, SR_CTAID.Y ;  /* 0x0000000000087919 */ /* 0x000e2e0000002600 */
[----:B------:R-:W1:Y:S01]  /*0020*/  S2UR UR4, SR_CTAID.X ;  /* 0x00000000000479c3 */ /* 0x000e620000002500 */
[----:B------:R-:W2:Y:S01]  /*0030*/  LDCU UR6, c[0x0][0x3a0] ;  /* 0x00007400ff0677ac */ /* 0x000ea20008000800 */
[----:B------:R-:W-:Y:S01]  /*0040*/  PLOP3.LUT P0, PT, PT, PT, PT, 0x8, 0x80 ;  /* 0x000000000080781c */ /* 0x000fe20003f0e170 */
[----:B------:R-:W0:Y:S01]  /*0050*/  S2R R3, SR_TID.Y ;  /* 0x0000000000037919 */ /* 0x000e220000002200 */
[----:B------:R-:W1:Y:S01]  /*0060*/  LDCU UR7, c[0x0][0x360] ;  /* 0x00006c00ff0777ac */ /* 0x000e620008000800 */
[----:B------:R-:W3:Y:S03]  /*0070*/  S2R R11, SR_TID.X ;  /* 0x00000000000b7919 */ /* 0x000ee60000002100 */
[----:B------:R-:W4:Y:S01]  /*0080*/  LDC.64 R4, c[0x0][0x390] ;  /* 0x0000e400ff047b82 */ /* 0x000f220000000a00 */
[----:B------:R-:W0:Y:S01]  /*0090*/  LDCU UR5, c[0x0][0x364] ;  /* 0x00006c80ff0577ac */ /* 0x000e220008000800 */
[----:B------:R-:W0:Y:S01]  /*00a0*/  LDCU.64 UR10, c[0x0][0x358] ;  /* 0x00006b00ff0a77ac */ /* 0x000e220008000a00 */
[----:B--2---:R-:W-:-:S02]  /*00b0*/  UISETP.GE.AND UP0, UPT, UR6, 0x1, UPT ;  /* 0x000000010600788c */ /* 0x004fc4000bf06270 */
[----:B-1----:R-:W-:Y:S01]  /*00c0*/  UIMAD UR7, UR7, UR4, URZ ;  /* 0x00000004070772a4 */ /* 0x002fe2000f8e02ff */
[----:B----4-:R-:W-:Y:S02]  /*00d0*/  LEA.HI R0, R4, R4, RZ, 0x1 ;  /* 0x0000000404007211 */ /* 0x010fe400078f08ff */
[----:B------:R-:W-:Y:S01]  /*00e0*/  LEA.HI R13, R5, R5, RZ, 0x1 ;  /* 0x00000005050d7211 */ /* 0x000fe200078f08ff */
[----:B0-----:R-:W-:Y:S01]  /*00f0*/  IMAD R8, R8, UR5, R3 ;  /* 0x0000000508087c24 */ /* 0x001fe2000f8e0203 */
[----:B------:R-:W-:Y:S02]  /*0100*/  SHF.R.S32.HI R0, RZ, 0x1, R0 ;  /* 0x00000001ff007819 */ /* 0x000fe40000011400 */
[----:B------:R-:W-:Y:S01]  /*0110*/  SHF.R.S32.HI R13, RZ, 0x1, R13 ;  /* 0x00000001ff0d7819 */ /* 0x000fe2000001140d */
[----:B---3--:R-:W-:Y:S01]  /*0120*/  VIADD R9, R11, UR7 ;  /* 0x000000070b097c36 */ /* 0x008fe20008000000 */
[----:B------:R-:W-:Y:S06]  /*0130*/  BRA.U !UP0, `(.L_x_17) ;  /* 0x0000000908647547 */ /* 0x000fec000b800000 */
[----:B------:R-:W-:Y:S02]  /*0140*/  ISETP.GE.AND P1, PT, R5, 0x1, PT ;  /* 0x000000010500780c */ /* 0x000fe40003f26270 */
[----:B------:R-:W-:-:S11]  /*0150*/  PLOP3.LUT P0, PT, PT, PT, PT, 0x80, 0x8 ;  /* 0x000000000008781c */ /* 0x000fd60003f0f070 */
[----:B------:R-:W-:Y:S05]  /*0160*/  @!P1 BRA `(.L_x_17) ;  /* 0x0000000800589947 */ /* 0x000fea0003800000 */
[C---:B------:R-:W-:Y:S01]  /*0170*/  VIADD R2, R4.reuse, 0xffffffff ;  /* 0xffffffff04027836 */ /* 0x040fe20000000000 */
[----:B------:R-:W-:Y:S01]  /*0180*/  LOP3.LUT R15, R4, 0x3, RZ, 0xc0, !PT ;  /* 0x00000003040f7812 */ /* 0x000fe200078ec0ff */
[----:B------:R-:W-:Y:S01]  /*0190*/  IMAD.IADD R19, R9, 0x1, -R0 ;  /* 0x0000000109137824 */ /* 0x000fe200078e0a00 */
[----:B------:R-:W-:Y:S02]  /*01a0*/  UMOV UR4, URZ ;  /* 0x000000ff00047c82 */ /* 0x000fe40008000000 */
[----:B------:R-:W-:Y:S01]  /*01b0*/  ISETP.GE.U32.AND P4, PT, R2, 0x3, PT ;  /* 0x000000030200780c */ /* 0x000fe20003f86070 */
[----:B------:R-:W-:-:S12]  /*01c0*/  IMAD.IADD R10, R4, 0x1, -R15 ;  /* 0x00000001040a7824 */ /* 0x000fd800078e0a0f */
.L_x_27:
[----:B0-----:R-:W0:Y:S02]  /*01d0*/  LDCU UR5, c[0x0][0x390] ;  /* 0x00007200ff0577ac */ /* 0x001e240008000800 */
[----:B0-----:R-:W-:-:S09]  /*01e0*/  UISETP.GE.AND UP0, UPT, UR5, 0x1, UPT ;  /* 0x000000010500788c */ /* 0x001fd2000bf06270 */
[----:B-123--:R-:W-:Y:S05]  /*01f0*/  BRA.U !UP0, `(.L_x_18) ;  /* 0x0000000908247547 */ /* 0x00efea000b800000 */
[----:B------:R-:W-:-:S05]  /*0200*/  UMOV UR5, URZ ;  /* 0x000000ff00057c82 */ /* 0x000fca0008000000 */
.L_x_26:
[----:B0-----:R-:W0:Y:S01]  /*0210*/  S2R R14, SR_TID.Y ;  /* 0x00000000000e7919 */ /* 0x001e220000002200 */
[----:B-1----:R-:W1:Y:S01]  /*0220*/  LDCU UR8, c[0x0][0x394] ;  /* 0x00007280ff0877ac */ /* 0x002e620008000800 */
[----:B------:R-:W-:Y:S01]  /*0230*/  IMAD.IADD R12, R8, 0x1, -R13 ;  /* 0x00000001080c7824 */ /* 0x000fe200078e0a0d */
[----:B------:R-:W-:Y:S01]  /*0240*/  ISETP.NE.AND P5, PT, R15, RZ, PT ;  /* 0x000000ff0f00720c */ /* 0x000fe20003fa5270 */
[----:B------:R-:W-:Y:S02]  /*0250*/  UMOV UR6, URZ ;  /* 0x000000ff00067c82 */ /* 0x000fe40008000000 */
[----:B------:R-:W-:Y:S02]  /*0260*/  VIADD R12, R12, UR5 ;  /* 0x000000050c0c7c36 */ /* 0x000fe40008000000 */
[----:B0-----:R-:W-:Y:S01]  /*0270*/  VIADD R14, R14, UR5 ;  /* 0x000000050e0e7c36 */ /* 0x001fe20008000000 */
[----:B------:R-:W-:-:S04]  /*0280*/  UIADD3 UR5, UPT, UPT, UR5, 0x1, URZ ;  /* 0x0000000105057890 */ /* 0x000fc8000fffe0ff */
[----:B-1----:R-:W-:Y:S01]  /*0290*/  UISETP.GE.AND UP0, UPT, UR5, UR8, UPT ;  /* 0x000000080500728c */ /* 0x002fe2000bf06270 */
[----:B--23--:R-:W-:Y:S10]  /*02a0*/  @!P4 BRA `(.L_x_19) ;  /* 0x00000004000cc947 */ /* 0x00cff40003800000 */
[----:B------:R-:W0:Y:S01]  /*02b0*/  LDCU UR6, c[0x0][0x39c] ;  /* 0x00007380ff0677ac */ /* 0x000e220008000800 */
[----:B------:R-:W-:Y:S01]  /*02c0*/  IMAD.MOV.U32 R16, RZ, RZ, R10 ;  /* 0x000000ffff107224 */ /* 0x000fe200078e000a */
[----:B------:R-:W1:Y:S01]  /*02d0*/  LDCU UR12, c[0x0][0x398] ;  /* 0x00007300ff0c77ac */ /* 0x000e620008000800 */
[----:B0-----:R-:W-:Y:S01]  /*02e0*/  ISETP.GE.AND P6, PT, R12, UR6, PT ;  /* 0x000000060c007c0c */ /* 0x001fe2000bfc6270 */
[----:B------:R-:W-:-:S12]  /*02f0*/  UMOV UR6, URZ ;  /* 0x000000ff00067c82 */ /* 0x000fd80008000000 */
.L_x_20:
[----:B------:R-:W-:-:S04]  /*0300*/  VIADD R23, R19, UR6 ;  /* 0x0000000613177c36 */ /* 0x000fc80008000000 */
[C---:B------:R-:W-:Y:S02]  /*0310*/  VIADD R7, R23.reuse, 0x1 ;  /* 0x0000000117077836 */ /* 0x040fe40000000000 */
[C---:B0-----:R-:W-:Y:S02]  /*0320*/  VIADD R17, R23.reuse, 0x2 ;  /* 0x0000000217117836 */ /* 0x041fe40000000000 */
[----:B------:R-:W-:Y:S01]  /*0330*/  VIADD R23, R23, 0x3 ;  /* 0x0000000317177836 */ /* 0x000fe20000000000 */
[----:B------:R-:W-:-:S04]  /*0340*/  LOP3.LUT R2, R7, R12, RZ, 0xfc, !PT ;  /* 0x0000000c07027212 */ /* 0x000fc800078efcff */
[----:B------:R-:W-:Y:S02]  /*0350*/  ISETP.LT.OR P2, PT, R2, RZ, P6 ;  /* 0x000000ff0200720c */ /* 0x000fe40003741670 */
[----:B------:R-:W-:Y:S02]  /*0360*/  LOP3.LUT R2, R17, R12, RZ, 0xfc, !PT ;  /* 0x0000000c11027212 */ /* 0x000fe400078efcff */
[----:B-1----:R-:W-:Y:S02]  /*0370*/  ISETP.GE.OR P2, PT, R7, UR12, P2 ;  /* 0x0000000c07007c0c */ /* 0x002fe40009746670 */
[----:B------:R-:W-:-:S04]  /*0380*/  ISETP.LT.OR P1, PT, R2, RZ, P6 ;  /* 0x000000ff0200720c */ /* 0x000fc80003721670 */
[----:B------:R-:W-:-:S07]  /*0390*/  ISETP.GE.OR P1, PT, R17, UR12, P1 ;  /* 0x0000000c11007c0c */ /* 0x000fce0008f26670 */
[----:B------:R-:W0:Y:S01]  /*03a0*/  @!P2 LDC R21, c[0x0][0x3a0] ;  /* 0x0000e800ff15ab82 */ /* 0x000e220000000800 */
[----:B------:R-:W-:-:S05]  /*03b0*/  @!P2 IMAD R6, R12, UR12, R7 ;  /* 0x0000000c0c06ac24 */ /* 0x000fca000f8e0207 */
[--C-:B------:R-:W-:Y:S01]  /*03c0*/  @!P1 IMAD R7, R12, UR12, R17.reuse ;  /* 0x0000000c0c079c24 */ /* 0x100fe2000f8e0211 */
[----:B------:R-:W-:Y:S01]  /*03d0*/  PRMT R17, RZ, 0x7610, R17 ;  /* 0x00007610ff117816 */ /* 0x000fe20000000011 */
[----:B------:R-:W1:Y:S08]  /*03e0*/  @!P2 LDC.64 R2, c[0x0][0x380] ;  /* 0x0000e000ff02ab82 */ /* 0x000e700000000a00 */
[----:B------:R-:W2:Y:S08]  /*03f0*/  @!P1 LDC R18, c[0x0][0x3a0] ;  /* 0x0000e800ff129b82 */ /* 0x000eb00000000800 */
[----:B------:R-:W3:Y:S01]  /*0400*/  @!P1 LDC.64 R4, c[0x0][0x380] ;  /* 0x0000e000ff049b82 */ /* 0x000ee20000000a00 */
[----:B0-----:R-:W-:-:S02]  /*0410*/  @!P2 IMAD R6, R6, R21, UR4 ;  /* 0x000000040606ae24 */ /* 0x001fc4000f8e0215 */
[----:B------:R-:W-:-:S03]  /*0420*/  VIADD R21, R19, UR6 ;  /* 0x0000000613157c36 */ /* 0x000fc60008000000 */
[----:B-1----:R-:W-:-:S04]  /*0430*/  @!P2 IADD3 R2, P3, PT, R6, R2, RZ ;  /* 0x000000020602a210 */ /* 0x002fc80007f7e0ff */
[----:B------:R-:W-:Y:S02]  /*0440*/  @!P2 LEA.HI.X.SX32 R3, R6, R3, 0x1, P3 ;  /* 0x000000030603a211 */ /* 0x000fe400018f0eff */
[----:B------:R-:W-:Y:S01]  /*0450*/  LOP3.LUT R6, R23, R12, RZ, 0xfc, !PT ;  /* 0x0000000c17067212 */ /* 0x000fe200078efcff */
[----:B--2---:R-:W-:Y:S02]  /*0460*/  @!P1 IMAD R7, R7, R18, UR4 ;  /* 0x0000000407079e24 */ /* 0x004fe4000f8e0212 */
[----:B------:R0:W2:Y:S01]  /*0470*/  @!P2 LDG.E.U8 R17, desc[UR10][R2.64] ;  /* 0x0000000a0211a981 */ /* 0x0000a2000c1e1100 */
[----:B------:R-:W-:Y:S02]  /*0480*/  ISETP.LT.OR P2, PT, R6, RZ, P6 ;  /* 0x000000ff0600720c */ /* 0x000fe40003741670 */
[----:B------:R-:W-:Y:S02]  /*0490*/  LOP3.LUT R6, R21, R12, RZ, 0xfc, !PT ;  /* 0x0000000c15067212 */ /* 0x000fe400078efcff */
[----:B------:R-:W-:-:S02]  /*04a0*/  ISETP.GE.OR P2, PT, R23, UR12, P2 ;  /* 0x0000000c17007c0c */ /* 0x000fc40009746670 */
[C---:B---3--:R-:W-:Y:S02]  /*04b0*/  @!P1 IADD3 R4, P3, PT, R7.reuse, R4, RZ ;  /* 0x0000000407049210 */ /* 0x048fe40007f7e0ff */
[----:B------:R-:W-:Y:S02]  /*04c0*/  PRMT R18, RZ, 0x7610, R18 ;  /* 0x00007610ff127816 */ /* 0x000fe40000000012 */
[----:B------:R-:W-:Y:S02]  /*04d0*/  @!P1 LEA.HI.X.SX32 R5, R7, R5, 0x1, P3 ;  /* 0x0000000507059211 */ /* 0x000fe400018f0eff */
[----:B------:R-:W-:-:S03]  /*04e0*/  ISETP.LT.OR P3, PT, R6, RZ, P6 ;  /* 0x000000ff0600720c */ /* 0x000fc60003761670 */
[----:B------:R1:W3:Y:S01]  /*04f0*/  @!P1 LDG.E.U8 R18, desc[UR10][R4.64] ;  /* 0x0000000a04129981 */ /* 0x0002e2000c1e1100 */
[----:B------:R-:W-:Y:S01]  /*0500*/  ISETP.GE.OR P3, PT, R21, UR12, P3 ;  /* 0x0000000c15007c0c */ /* 0x000fe20009f66670 */
[----:B------:R-:W4:Y:S01]  /*0510*/  @!P2 LDC R22, c[0x0][0x3a0] ;  /* 0x0000e800ff16ab82 */ /* 0x000f220000000800 */
[----:B------:R-:W-:-:S07]  /*0520*/  @!P2 IMAD R23, R12, UR12, R23 ;  /* 0x0000000c0c17ac24 */ /* 0x000fce000f8e0217 */
[----:B------:R-:W5:Y:S04]  /*0530*/  @!P2 LDC.64 R6, c[0x0][0x380] ;  /* 0x0000e000ff06ab82 */ /* 0x000f680000000a00 */
[----:B------:R-:W-:-:S04]  /*0540*/  @!P3 IMAD R21, R12, UR12, R21 ;  /* 0x0000000c0c15bc24 */ /* 0x000fc8000f8e0215 */
[----:B------:R-:W1:Y:S08]  /*0550*/  @!P3 LDC R20, c[0x0][0x3a0] ;  /* 0x0000e800ff14bb82 */ /* 0x000e700000000800 */
[----:B0-----:R-:W0:Y:S01]  /*0560*/  @!P3 LDC.64 R2, c[0x0][0x380] ;  /* 0x0000e000ff02bb82 */ /* 0x001e220000000a00 */
[----:B----4-:R-:W-:-:S05]  /*0570*/  @!P2 IMAD R23, R23, R22, UR4 ;  /* 0x000000041717ae24 */ /* 0x010fca000f8e0216 */
[----:B-----5:R-:W-:-:S04]  /*0580*/  @!P2 IADD3 R6, P1, PT, R23, R6, RZ ;  /* 0x000000061706a210 */ /* 0x020fc80007f3e0ff */
[----:B------:R-:W-:Y:S01]  /*0590*/  @!P2 LEA.HI.X.SX32 R7, R23, R7, 0x1, P1 ;  /* 0x000000071707a211 */ /* 0x000fe200008f0eff */
[----:B-1----:R-:W-:Y:S01]  /*05a0*/  @!P3 IMAD R21, R21, R20, UR4 ;  /* 0x000000041515be24 */ /* 0x002fe2000f8e0214 */
[----:B------:R-:W-:Y:S02]  /*05b0*/  PRMT R22, RZ, 0x7610, R22 ;  /* 0x00007610ff167816 */ /* 0x000fe40000000016 */
[----:B------:R-:W-:-:S04]  /*05c0*/  PRMT R20, RZ, 0x7610, R20 ;  /* 0x00007610ff147816 */ /* 0x000fc80000000014 */
[----:B------:R-:W4:Y:S01]  /*05d0*/  @!P2 LDG.E.U8 R22, desc[UR10][R6.64] ;  /* 0x0000000a0616a981 */ /* 0x000f22000c1e1100 */
[----:B0-----:R-:W-:-:S04]  /*05e0*/  @!P3 IADD3 R2, P1, PT, R21, R2, RZ ;  /* 0x000000021502b210 */ /* 0x001fc80007f3e0ff */
[----:B------:R-:W-:-:S05]  /*05f0*/  @!P3 LEA.HI.X.SX32 R3, R21, R3, 0x1, P1 ;  /* 0x000000031503b211 */ /* 0x000fca00008f0eff */
[----:B------:R-:W5:Y:S01]  /*0600*/  @!P3 LDG.E.U8 R20, desc[UR10][R2.64] ;  /* 0x0000000a0214b981 */ /* 0x000f62000c1e1100 */
[----:B------:R-:W0:Y:S01]  /*0610*/  S2UR UR9, SR_CgaCtaId ;  /* 0x00000000000979c3 */ /* 0x000e220000008800 */
[----:B------:R-:W-:Y:S01]  /*0620*/  UMOV UR8, 0x400 ;  /* 0x0000040000087882 */ /* 0x000fe20000000000 */
[----:B------:R-:W-:Y:S01]  /*0630*/  VIADD R16, R16, 0xfffffffc ;  /* 0xfffffffc10107836 */ /* 0x000fe20000000000 */
[----:B0-----:R-:W-:-:S06]  /*0640*/  ULEA UR8, UR9, UR8, 0x18 ;  /* 0x0000000809087291 */ /* 0x001fcc000f8ec0ff */
[----:B------:R-:W-:-:S04]  /*0650*/  LEA R4, R14, UR8, 0x5 ;  /* 0x000000080e047c11 */ /* 0x000fc8000f8e28ff */
[----:B------:R-:W-:Y:S02]  /*0660*/  IADD3 R5, PT, PT, R4, UR6, R11 ;  /* 0x0000000604057c10 */ /* 0x000fe4000fffe00b */
[----:B------:R-:W-:Y:S01]  /*0670*/  ISETP.NE.AND P1, PT, R16, RZ, PT ;  /* 0x000000ff1000720c */ /* 0x000fe20003f25270 */
[----:B------:R-:W-:Y:S02]  /*0680*/  UIADD3 UR6, UPT, UPT, UR6, 0x4, URZ ;  /* 0x0000000406067890 */ /* 0x000fe4000fffe0ff */
[----:B--2---:R0:W-:Y:S04]  /*0690*/  STS.U8 [R5+UR4+0x1], R17 ;  /* 0x0000011105007988 */ /* 0x0041e80008000004 */
[----:B---3--:R0:W-:Y:S04]  /*06a0*/  STS.U8 [R5+UR4+0x2], R18 ;  /* 0x0000021205007988 */ /* 0x0081e80008000004 */
[----:B----4-:R0:W-:Y:S04]  /*06b0*/  STS.U8 [R5+UR4+0x3], R22 ;  /* 0x0000031605007988 */ /* 0x0101e80008000004 */
[----:B-----5:R0:W-:Y:S01]  /*06c0*/  STS.U8 [R5+UR4], R20 ;  /* 0x0000001405007988 */ /* 0x0201e20008000004 */
[----:B------:R-:W-:Y:S05]  /*06d0*/  @P1 BRA `(.L_x_20) ;  /* 0xfffffffc00081947 */ /* 0x000fea000383ffff */
.L_x_19:
[----:B------:R-:W-:Y:S05]  /*06e0*/  @!P5 BRA `(.L_x_21) ;  /* 0x0000000000e4d947 */ /* 0x000fea0003800000 */
[----:B------:R-:W1:Y:S01]  /*06f0*/  LDCU.64 UR12, c[0x0][0x398] ;  /* 0x00007300ff0c77ac */ /* 0x000e620008000a00 */
[----:B0-----:R-:W-:-:S05]  /*0700*/  VIADD R5, R19, UR6 ;  /* 0x0000000613057c36 */ /* 0x001fca0008000000 */
[----:B------:R-:W-:Y:S02]  /*0710*/  LOP3.LUT R2, R5, R12, RZ, 0xfc, !PT ;  /* 0x0000000c05027212 */ /* 0x000fe400078efcff */
[----:B-1----:R-:W-:-:S04]  /*0720*/  ISETP.GE.AND P1, PT, R12, UR13, PT ;  /* 0x0000000d0c007c0c */ /* 0x002fc8000bf26270 */
[----:B------:R-:W-:-:S04]  /*0730*/  ISETP.LT.OR P2, PT, R2, RZ, P1 ;  /* 0x000000ff0200720c */ /* 0x000fc80000f41670 */
[----:B------:R-:W-:-:S13]  /*0740*/  ISETP.GE.OR P2, PT, R5, UR12, P2 ;  /* 0x0000000c05007c0c */ /* 0x000fda0009746670 */
[----:B------:R-:W0:Y:S01]  /*0750*/  @!P2 LDC R7, c[0x0][0x3a0] ;  /* 0x0000e800ff07ab82 */ /* 0x000e220000000800 */
[----:B------:R-:W-:-:S07]  /*0760*/  @!P2 IMAD R4, R12, UR12, R5 ;  /* 0x0000000c0c04ac24 */ /* 0x000fce000f8e0205 */
[----:B------:R-:W1:Y:S01]  /*0770*/  @!P2 LDC.64 R2, c[0x0][0x380] ;  /* 0x0000e000ff02ab82 */ /* 0x000e620000000a00 */
[----:B0-----:R-:W-:-:S05]  /*0780*/  @!P2 IMAD R4, R4, R7, UR4 ;  /* 0x000000040404ae24 */ /* 0x001fca000f8e0207 */
[----:B-1----:R-:W-:-:S04]  /*0790*/  @!P2 IADD3 R2, P3, PT, R4, R2, RZ ;  /* 0x000000020402a210 */ /* 0x002fc80007f7e0ff */
[----:B------:R-:W-:Y:S02]  /*07a0*/  @!P2 LEA.HI.X.SX32 R3, R4, R3, 0x1, P3 ;  /* 0x000000030403a211 */ /* 0x000fe400018f0eff */
[----:B------:R-:W-:-:S06]  /*07b0*/  PRMT R4, RZ, 0x7610, R4 ;  /* 0x00007610ff047816 */ /* 0x000fcc0000000004 */
[----:B------:R-:W2:Y:S01]  /*07c0*/  @!P2 LDG.E.U8 R4, desc[UR10][R2.64] ;  /* 0x0000000a0204a981 */ /* 0x000ea2000c1e1100 */
[----:B------:R-:W0:Y:S01]  /*07d0*/  S2UR UR9, SR_CgaCtaId ;  /* 0x00000000000979c3 */ /* 0x000e220000008800 */
[----:B------:R-:W-:Y:S01]  /*07e0*/  UMOV UR8, 0x400 ;  /* 0x0000040000087882 */ /* 0x000fe20000000000 */
[----:B------:R-:W-:Y:S01]  /*07f0*/  ISETP.NE.AND P2, PT, R15, 0x1, PT ;  /* 0x000000010f00780c */ /* 0x000fe20003f45270 */
[----:B0-----:R-:W-:-:S06]  /*0800*/  ULEA UR8, UR9, UR8, 0x18 ;  /* 0x0000000809087291 */ /* 0x001fcc000f8ec0ff */
[----:B------:R-:W-:-:S04]  /*0810*/  LEA R14, R14, UR8, 0x5 ;  /* 0x000000080e0e7c11 */ /* 0x000fc8000f8e28ff */
[----:B------:R-:W-:-:S05]  /*0820*/  IADD3 R7, PT, PT, R14, UR6, R11 ;  /* 0x000000060e077c10 */ /* 0x000fca000fffe00b */
[----:B------:R-:W-:Y:S01]  /*0830*/  VIADD R17, R7, UR4 ;  /* 0x0000000407117c36 */ /* 0x000fe20008000000 */
[----:B--2---:R1:W-:Y:S01]  /*0840*/  STS.U8 [R7+UR4], R4 ;  /* 0x0000000407007988 */ /* 0x0043e20008000004 */
[----:B------:R-:W-:Y:S05]  /*0850*/  @!P2 BRA `(.L_x_21) ;  /* 0x000000000088a947 */ /* 0x000fea0003800000 */
[----:B------:R-:W-:Y:S01]  /*0860*/  VIADD R3, R5, 0x1 ;  /* 0x0000000105037836 */ /* 0x000fe20000000000 */
[----:B------:R-:W-:Y:S04]  /*0870*/  BSSY.RECONVERGENT B0, `(.L_x_22) ;  /* 0x000000d000007945 */ /* 0x000fe80003800200 */
[----:B------:R-:W-:-:S04]  /*0880*/  LOP3.LUT R2, R3, R12, RZ, 0xfc, !PT ;  /* 0x0000000c03027212 */ /* 0x000fc800078efcff */
[----:B------:R-:W-:Y:S02]  /*0890*/  ISETP.LT.OR P2, PT, R2, RZ, P1 ;  /* 0x000000ff0200720c */ /* 0x000fe40000f41670 */
[----:B------:R-:W-:Y:S02]  /*08a0*/  PRMT R2, RZ, 0x7610, R2 ;  /* 0x00007610ff027816 */ /* 0x000fe40000000002 */
[----:B------:R-:W-:-:S13]  /*08b0*/  ISETP.GE.OR P2, PT, R3, UR12, P2 ;  /* 0x0000000c03007c0c */ /* 0x000fda0009746670 */
[----:B------:R-:W-:Y:S05]  /*08c0*/  @P2 BRA `(.L_x_23) ;  /* 0x00000000001c2947 */ /* 0x000fea0003800000 */
[----:B-1----:R-:W0:Y:S01]  /*08d0*/  LDC R7, c[0x0][0x3a0] ;  /* 0x0000e800ff077b82 */ /* 0x002e220000000800 */
[----:B------:R-:W1:Y:S01]  /*08e0*/  LDCU.64 UR8, c[0x0][0x380] ;  /* 0x00007000ff0877ac */ /* 0x000e620008000a00 */
[----:B------:R-:W-:-:S04]  /*08f0*/  IMAD R2, R12, UR12, R3 ;  /* 0x0000000c0c027c24 */ /* 0x000fc8000f8e0203 */
[----:B0-----:R-:W-:-:S05]  /*0900*/  IMAD R3, R2, R7, UR4 ;  /* 0x0000000402037e24 */ /* 0x001fca000f8e0207 */
[----:B-1----:R-:W-:-:S04]  /*0910*/  IADD3 R2, P2, PT, R3, UR8, RZ ;  /* 0x0000000803027c10 */ /* 0x002fc8000ff5e0ff */
[----:B------:R-:W-:-:S05]  /*0920*/  LEA.HI.X.SX32 R3, R3, UR9, 0x1, P2 ;  /* 0x0000000903037c11 */ /* 0x000fca00090f0eff */
[----:B------:R0:W5:Y:S04]  /*0930*/  LDG.E.U8 R2, desc[UR10][R2.64] ;  /* 0x0000000a02027981 */ /* 0x000168000c1e1100 */
.L_x_23:
[----:B------:R-:W-:Y:S05]  /*0940*/  BSYNC.RECONVERGENT B0 ;  /* 0x0000000000007941 */ /* 0x000fea0003800200 */
.L_x_22:
[----:B-----5:R2:W-:Y:S01]  /*0950*/  STS.U8 [R17+0x1], R2 ;  /* 0x0000010211007388 */ /* 0x0205e20000000000 */
[----:B------:R-:W-:-:S13]  /*0960*/  ISETP.NE.AND P2, PT, R15, 0x2, PT ;  /* 0x000000020f00780c */ /* 0x000fda0003f45270 */
[----:B--2---:R-:W-:Y:S05]  /*0970*/  @!P2 BRA `(.L_x_21) ;  /* 0x000000000040a947 */ /* 0x004fea0003800000 */
[----:B------:R-:W-:Y:S01]  /*0980*/  VIADD R5, R5, 0x2 ;  /* 0x0000000205057836 */ /* 0x000fe20000000000 */
[----:B------:R-:W-:Y:S04]  /*0990*/  BSSY.RECONVERGENT B0, `(.L_x_24) ;  /* 0x000000d000007945 */ /* 0x000fe80003800200 */
[----:B------:R-:W-:-:S04]  /*09a0*/  LOP3.LUT R2, R5, R12, RZ, 0xfc, !PT ;  /* 0x0000000c05027212 */ /* 0x000fc800078efcff */
[----:B------:R-:W-:Y:S02]  /*09b0*/  ISETP.LT.OR P1, PT, R2, RZ, P1 ;  /* 0x000000ff0200720c */ /* 0x000fe40000f21670 */
[----:B------:R-:W-:Y:S02]  /*09c0*/  PRMT R2, RZ, 0x7610, R2 ;  /* 0x00007610ff027816 */ /* 0x000fe40000000002 */
[----:B------:R-:W-:-:S13]  /*09d0*/  ISETP.GE.OR P1, PT, R5, UR12, P1 ;  /* 0x0000000c05007c0c */ /* 0x000fda0008f26670 */
[----:B------:R-:W-:Y:S05]  /*09e0*/  @P1 BRA `(.L_x_25) ;  /* 0x00000000001c1947 */ /* 0x000fea0003800000 */
[----:B0-----:R-:W0:Y:S01]  /*09f0*/  LDC R3, c[0x0][0x3a0] ;  /* 0x0000e800ff037b82 */ /* 0x001e220000000800 */
[----:B------:R-:W2:Y:S01]  /*0a00*/  LDCU.64 UR8, c[0x0][0x380] ;  /* 0x00007000ff0877ac */ /* 0x000ea20008000a00 */
[----:B------:R-:W-:-:S04]  /*0a10*/  IMAD R12, R12, UR12, R5 ;  /* 0x0000000c0c0c7c24 */ /* 0x000fc8000f8e0205 */
[----:B0-----:R-:W-:-:S05]  /*0a20*/  IMAD R12, R12, R3, UR4 ;  /* 0x000000040c0c7e24 */ /* 0x001fca000f8e0203 */
[----:B--2---:R-:W-:-:S04]  /*0a30*/  IADD3 R2, P1, PT, R12, UR8, RZ ;  /* 0x000000080c027c10 */ /* 0x004fc8000ff3e0ff */
[----:B------:R-:W-:-:S05]  /*0a40*/  LEA.HI.X.SX32 R3, R12, UR9, 0x1, P1 ;  /* 0x000000090c037c11 */ /* 0x000fca00088f0eff */
[----:B------:R2:W5:Y:S04]  /*0a50*/  LDG.E.U8 R2, desc[UR10][R2.64] ;  /* 0x0000000a02027981 */ /* 0x000568000c1e1100 */
.L_x_25:
[----:B------:R-:W-:Y:S05]  /*0a60*/  BSYNC.RECONVERGENT B0 ;  /* 0x0000000000007941 */ /* 0x000fea0003800200 */
.L_x_24:
[----:B-----5:R3:W-:Y:S02]  /*0a70*/  STS.U8 [R17+0x2], R2 ;  /* 0x0000020211007388 */ /* 0x0207e40000000000 */
.L_x_21:
[----:B------:R-:W-:Y:S05]  /*0a80*/  BRA.U !UP0, `(.L_x_26) ;  /* 0xfffffff508e07547 */ /* 0x000fea000b83ffff */
.L_x_18:
[----:B------:R-:W4:Y:S01]  /*0a90*/  LDCU UR6, c[0x0][0x3a0] ;  /* 0x00007400ff0677ac */ /* 0x000f220008000800 */
[----:B------:R-:W-:-:S04]  /*0aa0*/  UIADD3 UR4, UPT, UPT, UR4, 0x1, URZ ;  /* 0x0000000104047890 */ /* 0x000fc8000fffe0ff */
[----:B----4-:R-:W-:-:S09]  /*0ab0*/  UISETP.GE.AND UP0, UPT, UR4, UR6, UPT ;  /* 0x000000060400728c */ /* 0x010fd2000bf06270 */
[----:B------:R-:W-:Y:S05]  /*0ac0*/  BRA.U !UP0, `(.L_x_27) ;  /* 0xfffffff508c07547 */ /* 0x000fea000b83ffff */
.L_x_17:
[----:B------:R-:W-:Y:S06]  /*0ad0*/  BAR.SYNC.DEFER_BLOCKING 0x0 ;  /* 0x0000000000007b1d */ /* 0x000fec0000010000 */
[----:B------:R-:W-:Y:S05]  /*0ae0*/  @!P0 EXIT ;  /* 0x000000000000894d */ /* 0x000fea0003800000 */
[----:B------:R-:W4:Y:S01]  /*0af0*/  LDCU UR8, c[0x0][0x394] ;  /* 0x00007280ff0877ac */ /* 0x000f220008000800 */
[C---:B------:R-:W-:Y:S01]  /*0b00*/  IMAD.IADD R13, R8.reuse, 0x1, -R13 ;  /* 0x00000001080d7824 */ /* 0x040fe200078e0a0d */
[----:B------:R-:W5:Y:S01]  /*0b10*/  LDCU UR4, c[0x0][0x398] ;  /* 0x00007300ff0477ac */ /* 0x000f620008000800 */
[----:B----4-:R-:W-:Y:S01]  /*0b20*/  UISETP.GT.AND UP0, UPT, UR8, URZ, UPT ;  /* 0x000000ff0800728c */ /* 0x010fe2000bf04270 */
[----:B-----5:R-:W-:Y:S02]  /*0b30*/  IMAD R8, R8, UR4, R9 ;  /* 0x0000000408087c24 */ /* 0x020fe4000f8e0209 */
[----:B------:R-:W-:-:S06]  /*0b40*/  IMAD.IADD R9, R9, 0x1, -R0 ;  /* 0x0000000109097824 */ /* 0x000fcc00078e0a00 */
[----:B------:R-:W-:Y:S05]  /*0b50*/  BRA.U UP0, `(.L_x_28) ;  /* 0x0000000500847547 */ /* 0x000fea000b800000 */
[----:B------:R-:W-:Y:S01]  /*0b60*/  UIADD3 UR5, UPT, UPT, UR6, -0x1, URZ ;  /* 0xffffffff06057890 */ /* 0x000fe2000fffe0ff */
[----:B0-2---:R-:W-:Y:S01]  /*0b70*/  IMAD.MOV.U32 R3, RZ, RZ, RZ ;  /* 0x000000ffff037224 */ /* 0x005fe200078e00ff */
[----:B------:R-:W-:Y:S02]  /*0b80*/  ULOP3.LUT UR4, UR6, 0x3, URZ, 0xc0, !UPT ;  /* 0x0000000306047892 */ /* 0x000fe4000f8ec0ff */
[----:B------:R-:W-:-:S09]  /*0b90*/  UISETP.GE.U32.AND UP0, UPT, UR5, 0x3, UPT ;  /* 0x000000030500788c */ /* 0x000fd2000bf06070 */
[----:B------:R-:W-:Y:S05]  /*0ba0*/  BRA.U !UP0, `(.L_x_29) ;  /* 0x0000000508387547 */ /* 0x000fea000b800000 */
[----:B------:R-:W-:Y:S01]  /*0bb0*/  UIADD3 UR5, UPT, UPT, -UR4, UR6, URZ ;  /* 0x0000000604057290 */ /* 0x000fe2000fffe1ff */
[----:B------:R-:W0:Y:S03]  /*0bc0*/  LDCU.64 UR12, c[0x0][0x388] ;  /* 0x00007100ff0c77ac */ /* 0x000e260008000a00 */
[----:B------:R-:W-:-:S09]  /*0bd0*/  UISETP.GT.AND UP0, UPT, UR5, URZ, UPT ;  /* 0x000000ff0500728c */ /* 0x000fd2000bf04270 */
[----:B------:R-:W-:Y:S05]  /*0be0*/  BRA.U !UP0, `(.L_x_30) ;  /* 0x0000000108fc7547 */ /* 0x000fea000b800000 */
[----:B------:R-:W-:Y:S02]  /*0bf0*/  UISETP.GT.AND UP1, UPT, UR5, 0xc, UPT ;  /* 0x0000000c0500788c */ /* 0x000fe4000bf24270 */
[----:B------:R-:W-:-:S07]  /*0c00*/  UPLOP3.LUT UP0, UPT, UPT, UPT, UPT, 0x80, 0x8 ;  /* 0x000000000008789c */ /* 0x000fce0003f0f070 */
[----:B------:R-:W-:Y:S05]  /*0c10*/  BRA.U !UP1, `(.L_x_31) ;  /* 0x0000000109947547 */ /* 0x000fea000b800000 */
[----:B------:R-:W2:Y:S01]  /*0c20*/  LDCU.64 UR8, c[0x0][0x388] ;  /* 0x00007100ff0877ac */ /* 0x000ea20008000a00 */
[----:B------:R-:W-:-:S11]  /*0c30*/  UPLOP3.LUT UP0, UPT, UPT, UPT, UPT, 0x40, 0x4 ;  /* 0x000000000004789c */ /* 0x000fd60003f0e870 */
.L_x_32:
[----:B----4-:R-:W-:Y:S01]  /*0c40*/  IMAD R6, R8, UR6, R3 ;  /* 0x0000000608067c24 */ /* 0x010fe2000f8e0203 */
[----:B------:R-:W-:Y:S01]  /*0c50*/  UIADD3 UR5, UPT, UPT, UR5, -0x10, URZ ;  /* 0xfffffff005057890 */ /* 0x000fe2000fffe0ff */
[C---:B------:R-:W-:Y:S02]  /*0c60*/  VIADD R5, R3.reuse, 0x4 ;  /* 0x0000000403057836 */ /* 0x040fe40000000000 */
[C---:B-1----:R-:W-:Y:S01]  /*0c70*/  VIADD R7, R3.reuse, 0x8 ;  /* 0x0000000803077836 */ /* 0x042fe20000000000 */
[----:B--2---:R-:W-:Y:S01]  /*0c80*/  IADD3 R4, P0, PT, R6, UR8, RZ ;  /* 0x0000000806047c10 */ /* 0x004fe2000ff1e0ff */
[----:B------:R-:W-:Y:S01]  /*0c90*/  IMAD R0, R8, UR6, R5 ;  /* 0x0000000608007c24 */ /* 0x000fe2000f8e0205 */
[----:B------:R-:W-:Y:S01]  /*0ca0*/  UISETP.GT.AND UP1, UPT, UR5, 0xc, UPT ;  /* 0x0000000c0500788c */ /* 0x000fe2000bf24270 */
[----:B------:R-:W-:Y:S01]  /*0cb0*/  VIADD R9, R3, 0xc ;  /* 0x0000000c03097836 */ /* 0x000fe20000000000 */
[----:B------:R-:W-:Y:S01]  /*0cc0*/  LEA.HI.X.SX32 R5, R6, UR9, 0x1, P0 ;  /* 0x0000000906057c11 */ /* 0x000fe200080f0eff */
[----:B---3--:R-:W-:Y:S01]  /*0cd0*/  IMAD R2, R8, UR6, R7 ;  /* 0x0000000608027c24 */ /* 0x008fe2000f8e0207 */
[----:B------:R-:W-:Y:S01]  /*0ce0*/  IADD3 R6, P0, PT, R0, UR8, RZ ;  /* 0x0000000800067c10 */ /* 0x000fe2000ff1e0ff */
[----:B------:R-:W-:-:S02]  /*0cf0*/  IMAD R9, R8, UR6, R9 ;  /* 0x0000000608097c24 */ /* 0x000fc4000f8e0209 */
[----:B------:R4:W-:Y:S01]  /*0d00*/  STG.E.U8 desc[UR10][R4.64], RZ ;  /* 0x000000ff04007986 */ /* 0x0009e2000c10110a */
[----:B------:R-:W-:Y:S01]  /*0d10*/  IADD3 R10, P1, PT, R2, UR8, RZ ;  /* 0x00000008020a7c10 */ /* 0x000fe2000ff3e0ff */
[----:B------:R-:W-:Y:S01]  /*0d20*/  VIADD R3, R3, 0x10 ;  /* 0x0000001003037836 */ /* 0x000fe20000000000 */
[----:B------:R-:W-:Y:S01]  /*0d30*/  LEA.HI.X.SX32 R7, R0, UR9, 0x1, P0 ;  /* 0x0000000900077c11 */ /* 0x000fe200080f0eff */
[----:B------:R4:W-:Y:S01]  /*0d40*/  STG.E.U8 desc[UR10][R4.64+0x1], RZ ;  /* 0x000001ff04007986 */ /* 0x0009e2000c10110a */
[C---:B------:R-:W-:Y:S02]  /*0d50*/  IADD3 R12, P0, PT, R9.reuse, UR8, RZ ;  /* 0x00000008090c7c10 */ /* 0x040fe4000ff1e0ff */
[----:B------:R-:W-:Y:S01]  /*0d60*/  LEA.HI.X.SX32 R11, R2, UR9, 0x1, P1 ;  /* 0x00000009020b7c11 */ /* 0x000fe200088f0eff */
[----:B------:R4:W-:Y:S01]  /*0d70*/  STG.E.U8 desc[UR10][R4.64+0x2], RZ ;  /* 0x000002ff04007986 */ /* 0x0009e2000c10110a */
[----:B------:R-:W-:-:S03]  /*0d80*/  LEA.HI.X.SX32 R13, R9, UR9, 0x1, P0 ;  /* 0x00000009090d7c11 */ /* 0x000fc600080f0eff */
        /* <DEDUP_REMOVED lines=13> */
[----:B------:R-:W-:Y:S05]  /*0e60*/  BRA.U UP1, `(.L_x_32) ;  /* 0xfffffffd01747547 */ /* 0x000fea000b83ffff */
.L_x_31:
[----:B------:R-:W-:-:S09]  /*0e70*/  UISETP.GT.AND UP1, UPT, UR5, 0x4, UPT ;  /* 0x000000040500788c */ /* 0x000fd2000bf24270 */
[----:B------:R-:W-:Y:S05]  /*0e80*/  BRA.U !UP1, `(.L_x_33) ;  /* 0x00000001094c7547 */ /* 0x000fea000b800000 */
[----:B------:R-:W1:Y:S01]  /*0e90*/  LDCU.64 UR8, c[0x0][0x388] ;  /* 0x00007100ff0877ac */ /* 0x000e620008000a00 */
[C---:B---3--:R-:W-:Y:S02]  /*0ea0*/  IMAD R2, R8.reuse, UR6, R3 ;  /* 0x0000000608027c24 */ /* 0x048fe4000f8e0203 */
[C---:B----4-:R-:W-:Y:S01]  /*0eb0*/  VIADD R5, R3.reuse, 0x4 ;  /* 0x0000000403057836 */ /* 0x050fe20000000000 */
[----:B------:R-:W-:Y:S01]  /*0ec0*/  UIADD3 UR5, UPT, UPT, UR5, -0x8, URZ ;  /* 0xfffffff805057890 */ /* 0x000fe2000fffe0ff */
[----:B------:R-:W-:Y:S01]  /*0ed0*/  VIADD R3, R3, 0x8 ;  /* 0x0000000803037836 */ /* 0x000fe20000000000 */
[----:B------:R-:W-:Y:S01]  /*0ee0*/  UPLOP3.LUT UP0, UPT, UPT, UPT, UPT, 0x40, 0x4 ;  /* 0x000000000004789c */ /* 0x000fe20003f0e870 */
[----:B------:R-:W-:Y:S01]  /*0ef0*/  IMAD R0, R8, UR6, R5 ;  /* 0x0000000608007c24 */ /* 0x000fe2000f8e0205 */
[----:B-1----:R-:W-:-:S04]  /*0f00*/  IADD3 R4, P0, PT, R2, UR8, RZ ;  /* 0x0000000802047c10 */ /* 0x002fc8000ff1e0ff */
[----:B------:R-:W-:Y:S02]  /*0f10*/  LEA.HI.X.SX32 R5, R2, UR9, 0x1, P0 ;  /* 0x0000000902057c11 */ /* 0x000fe400080f0eff */
[----:B------:R-:W-:-:S03]  /*0f20*/  IADD3 R6, P0, PT, R0, UR8, RZ ;  /* 0x0000000800067c10 */ /* 0x000fc6000ff1e0ff */
        /* <DEDUP_REMOVED lines=8> */
[----:B------:R2:W-:Y:S02]  /*0fb0*/  STG.E.U8 desc[UR10][R6.64+0x3], RZ ;  /* 0x000003ff06007986 */ /* 0x0005e4000c10110a */
.L_x_33:
[----:B------:R-:W-:-:S09]  /*0fc0*/  UISETP.NE.OR UP0, UPT, UR5, URZ, UP0 ;  /* 0x000000ff0500728c */ /* 0x000fd20008705670 */
[----:B------:R-:W-:Y:S05]  /*0fd0*/  BRA.U !UP0, `(.L_x_29) ;  /* 0x00000001082c7547 */ /* 0x000fea000b800000 */
.L_x_30:
[----:B------:R-:W-:Y:S01]  /*0fe0*/  IMAD R0, R8, UR6, R3 ;  /* 0x0000000608007c24 */ /* 0x000fe2000f8e0203 */
[----:B------:R-:W-:Y:S01]  /*0ff0*/  UIADD3 UR5, UPT, UPT, UR5, -0x4, URZ ;  /* 0xfffffffc05057890 */ /* 0x000fe2000fffe0ff */
[----:B------:R-:W-:-:S03]  /*1000*/  VIADD R3, R3, 0x4 ;  /* 0x0000000403037836 */ /* 0x000fc60000000000 */
[----:B012-4-:R-:W-:Y:S01]  /*1010*/  IADD3 R4, P0, PT, R0, UR12, RZ ;  /* 0x0000000c00047c10 */ /* 0x017fe2000ff1e0ff */
[----:B------:R-:W-:-:S03]  /*1020*/  UISETP.NE.AND UP0, UPT, UR5, URZ, UPT ;  /* 0x000000ff0500728c */ /* 0x000fc6000bf05270 */
[----:B------:R-:W-:-:S05]  /*1030*/  LEA.HI.X.SX32 R5, R0, UR13, 0x1, P0 ;  /* 0x0000000d00057c11 */ /* 0x000fca00080f0eff */
[----:B------:R0:W-:Y:S04]  /*1040*/  STG.E.U8 desc[UR10][R4.64], RZ ;  /* 0x000000ff04007986 */ /* 0x0001e8000c10110a */
[----:B------:R0:W-:Y:S04]  /*1050*/  STG.E.U8 desc[UR10][R4.64+0x1], RZ ;  /* 0x000001ff04007986 */ /* 0x0001e8000c10110a */
[----:B------:R0:W-:Y:S04]  /*1060*/  STG.E.U8 desc[UR10][R4.64+0x2], RZ ;  /* 0x000002ff04007986 */ /* 0x0001e8000c10110a */
[----:B------:R0:W-:Y:S01]  /*1070*/  STG.E.U8 desc[UR10][R4.64+0x3], RZ ;  /* 0x000003ff04007986 */ /* 0x0001e2000c10110a */
[----:B------:R-:W-:Y:S05]  /*1080*/  BRA.U UP0, `(.L_x_30) ;  /* 0xfffffffd00d47547 */ /* 0x000fea000b83ffff */
.L_x_29:
[----:B------:R-:W-:-:S13]  /*1090*/  ISETP.NE.AND P0, PT, RZ, UR4, PT ;  /* 0x00000004ff007c0c */ /* 0x000fda000bf05270 */
[----:B0-----:R-:W-:Y:S05]  /*10a0*/  @!P0 EXIT ;  /* 0x000000000000894d */ /* 0x001fea0003800000 */
[----:B------:R-:W0:Y:S01]  /*10b0*/  LDCU UR5, c[0x0][0x3a0] ;  /* 0x00007400ff0577ac */ /* 0x000e220008000800 */
[----:B------:R-:W0:Y:S01]  /*10c0*/  LDCU.64 UR6, c[0x0][0x388] ;  /* 0x00007100ff0677ac */ /* 0x000e220008000a00 */
[----:B------:R-:W-:Y:S01]  /*10d0*/  NOP ;  /* 0x0000000000007918 */ /* 0x000fe20000000000 */
.L_x_34:
[----:B0-----:R-:W-:Y:S01]  /*10e0*/  IMAD R0, R8, UR5, R3 ;  /* 0x0000000508007c24 */ /* 0x001fe2000f8e0203 */
[----:B------:R-:W-:-:S04]  /*10f0*/  UIADD3 UR4, UPT, UPT, UR4, -0x1, URZ ;  /* 0xffffffff04047890 */ /* 0x000fc8000fffe0ff */
[----:B-12-4-:R-:W-:-:S04]  /*1100*/  IADD3 R4, P0, PT, R0, UR6, RZ ;  /* 0x0000000600047c10 */ /* 0x016fc8000ff1e0ff */
[----:B------:R-:W-:Y:S02]  /*1110*/  LEA.HI.X.SX32 R5, R0, UR7, 0x1, P0 ;  /* 0x0000000700057c11 */ /* 0x000fe400080f0eff */
[----:B------:R-:W-:-:S03]  /*1120*/  ISETP.NE.AND P0, PT, RZ, UR4, PT ;  /* 0x00000004ff007c0c */ /* 0x000fc6000bf05270 */
[----:B------:R0:W-:Y:S10]  /*1130*/  STG.E.U8 desc[UR10][R4.64], RZ ;  /* 0x000000ff04007986 */ /* 0x0001f4000c10110a */
[----:B0-----:R-:W-:Y:S05]  /*1140*/  @!P0 EXIT ;  /* 0x000000000000894d */ /* 0x001fea0003800000 */
[----:B------:R-:W-:Y:S01]  /*1150*/  VIADD R3, R3, 0x1 ;  /* 0x0000000103037836 */ /* 0x000fe20000000000 */
[----:B------:R-:W-:Y:S06]  /*1160*/  BRA `(.L_x_34) ;  /* 0xfffffffc00dc7947 */ /* 0x000fec000383ffff */
.L_x_28:
[----:B---3--:R-:W1:Y:S01]  /*1170*/  S2R R2, SR_TID.Y ;  /* 0x0000000000027919 */ /* 0x008e620000002200 */
[----:B------:R-:W3:Y:S01]  /*1180*/  S2UR UR5, SR_CgaCtaId ;  /* 0x00000000000579c3 */ /* 0x000ee20000008800 */
[----:B------:R-:W4:Y:S01]  /*1190*/  LDCU UR6, c[0x0][0x390] ;  /* 0x00007200ff0677ac */ /* 0x000f220008000800 */
[----:B------:R-:W-:Y:S01]  /*11a0*/  IADD3 R0, PT, PT, R11, UR7, -R0 ;  /* 0x000000070b007c10 */ /* 0x000fe2000fffe800 */
[----:B------:R-:W-:-:S04]  /*11b0*/  UMOV UR4, 0x400 ;  /* 0x0000040000047882 */ /* 0x000fc80000000000 */
[----:B------:R-:W-:Y:S01]  /*11c0*/  VIADD R0, R0, 0x3 ;  /* 0x0000000300007836 */ /* 0x000fe20000000000 */
[----:B----4-:R-:W-:Y:S02]  /*11d0*/  UIADD3 UR12, UPT, UPT, UR6, -0x1, URZ ;  /* 0xffffffff060c7890 */ /* 0x010fe4000fffe0ff */
[----:B------:R-:W-:Y:S02]  /*11e0*/  ULOP3.LUT UR16, UR6, 0x3, URZ, 0xc0, !UPT ;  /* 0x0000000306107892 */ /* 0x000fe4000f8ec0ff */
[----:B------:R-:W-:Y:S02]  /*11f0*/  UIMAD UR8, UR6, UR8, URZ ;  /* 0x00000008060872a4 */ /* 0x000fe4000f8e02ff */
[----:B---3--:R-:W-:Y:S02]  /*1200*/  ULEA UR9, UR5, UR4, 0x18 ;  /* 0x0000000405097291 */ /* 0x008fe4000f8ec0ff */
[----:B------:R-:W-:Y:S02]  /*1210*/  UIADD3 UR6, UPT, UPT, UR16, -UR6, URZ ;  /* 0x8000000610067290 */ /* 0x000fe4000fffe0ff */
[----:B------:R-:W-:-:S02]  /*1220*/  UISETP.GE.U32.AND UP0, UPT, UR12, 0x3, UPT ;  /* 0x000000030c00788c */ /* 0x000fc4000bf06070 */
[----:B-1----:R-:W-:Y:S01]  /*1230*/  LEA R4, R2, UR9, 0x5 ;  /* 0x0000000902047c11 */ /* 0x002fe2000f8e28ff */
[----:B------:R-:W-:-:S03]  /*1240*/  UMOV UR4, URZ ;  /* 0x000000ff00047c82 */ /* 0x000fc60008000000 */
[----:B0-2---:R-:W-:-:S07]  /*1250*/  IADD3 R3, PT, PT, R4, 0x1, R11 ;  /* 0x0000000104037810 */ /* 0x005fce0007ffe00b */
.L_x_40:
[----:B0-----:R-:W0:Y:S01]  /*1260*/  LDCU UR5, c[0x0][0x390] ;  /* 0x00007200ff0577ac */ /* 0x001e220008000800 */
[----:B------:R-:W-:Y:S01]  /*1270*/  IMAD.MOV.U32 R4, RZ, RZ, RZ ;  /* 0x000000ffff047224 */ /* 0x000fe200078e00ff */
[----:B0-----:R-:W-:-:S09]  /*1280*/  UISETP.GE.AND UP1, UPT, UR5, 0x1, UPT ;  /* 0x000000010500788c */ /* 0x001fd2000bf26270 */
[----:B------:R-:W-:Y:S05]  /*1290*/  BRA.U !UP1, `(.L_x_35) ;  /* 0x0000000509987547 */ /* 0x000fea000b800000 */
[----:B------:R-:W-:Y:S02]  /*12a0*/  VIADD R5, R3, UR4 ;  /* 0x0000000403057c36 */ /* 0x000fe40008000000 */
[----:B------:R-:W-:-:S07]  /*12b0*/  IMAD.MOV.U32 R6, RZ, RZ, RZ ;  /* 0x000000ffff067224 */ /* 0x000fce00078e00ff */
.L_x_39:
[----:B------:R-:W-:Y:S01]  /*12c0*/  IMAD.IADD R7, R13, 0x1, R6 ;  /* 0x000000010d077824 */ /* 0x000fe200078e0206 */
[----:B------:R-:W-:Y:S01]  /*12d0*/  UISETP.NE.AND UP2, UPT, UR16, URZ, UPT ;  /* 0x000000ff1000728c */ /* 0x000fe2000bf45270 */
[----:B------:R-:W-:Y:S01]  /*12e0*/  UMOV UR5, URZ ;  /* 0x000000ff00057c82 */ /* 0x000fe20008000000 */
[----:B------:R-:W-:Y:S09]  /*12f0*/  BRA.U !UP0, `(.L_x_36) ;  /* 0x0000000108c07547 */ /* 0x000ff2000b800000 */
[----:B------:R-:W0:Y:S01]  /*1300*/  LDC R15, c[0x0][0x390] ;  /* 0x0000e400ff0f7b82 */ /* 0x000e220000000800 */
[----:B------:R-:W1:Y:S01]  /*1310*/  LDCU UR5, c[0x0][0x39c] ;  /* 0x00007380ff0577ac */ /* 0x000e620008000800 */
[----:B------:R-:W-:Y:S02]  /*1320*/  IMAD.MOV.U32 R17, RZ, RZ, 0x4 ;  /* 0x00000004ff117424 */ /* 0x000fe400078e00ff */
[----:B------:R-:W-:Y:S01]  /*1330*/  IMAD R12, R6, 0x20, R5 ;  /* 0x00000020060c7824 */ /* 0x000fe200078e0205 */
[----:B------:R-:W2:Y:S01]  /*1340*/  LDCU UR12, c[0x0][0x398] ;  /* 0x00007300ff0c77ac */ /* 0x000ea20008000800 */
[----:B------:R-:W-:Y:S01]  /*1350*/  IMAD.MOV.U32 R10, RZ, RZ, R0 ;  /* 0x000000ffff0a7224 */ /* 0x000fe200078e0000 */
[----:B-1----:R-:W-:Y:S01]  /*1360*/  ISETP.GE.AND P3, PT, R7, UR5, PT ;  /* 0x0000000507007c0c */ /* 0x002fe2000bf66270 */
[----:B------:R-:W-:Y:S01]  /*1370*/  UMOV UR5, URZ ;  /* 0x000000ff00057c82 */ /* 0x000fe20008000000 */
[----:B0-----:R-:W-:-:S04]  /*1380*/  IMAD.MOV R15, RZ, RZ, -R15 ;  /* 0x000000ffff0f7224 */ /* 0x001fc800078e0a0f */
[----:B------:R-:W-:-:S04]  /*1390*/  IMAD R14, R6, R15, UR8 ;  /* 0x00000008060e7e24 */ /* 0x000fc8000f8e020f */
[----:B--2---:R-:W-:-:S07]  /*13a0*/  IMAD R14, R14, 0x4, -R17 ;  /* 0x000000040e0e7824 */ /* 0x004fce00078e0a11 */
.L_x_37:
[C---:B------:R-:W-:Y:S02]  /*13b0*/  VIADD R16, R10.reuse, 0xfffffffd ;  /* 0xfffffffd0a107836 */ /* 0x040fe40000000000 */
[C---:B------:R-:W-:Y:S02]  /*13c0*/  VIADD R18, R10.reuse, 0xfffffffe ;  /* 0xfffffffe0a127836 */ /* 0x040fe40000000000 */
[----:B------:R-:W-:Y:S01]  /*13d0*/  VIADD R20, R10, 0xffffffff ;  /* 0xffffffff0a147836 */ /* 0x000fe20000000000 */
[-C--:B------:R-:W-:Y:S02]  /*13e0*/  LOP3.LUT R15, R16, R7.reuse, RZ, 0xfc, !PT ;  /* 0x00000007100f7212 */ /* 0x080fe400078efcff */
[-C--:B------:R-:W-:Y:S02]  /*13f0*/  LOP3.LUT R17, R18, R7.reuse, RZ, 0xfc, !PT ;  /* 0x0000000712117212 */ /* 0x080fe400078efcff */
[----:B------:R-:W-:Y:S02]  /*1400*/  ISETP.LT.OR P0, PT, R15, RZ, P3 ;  /* 0x000000ff0f00720c */ /* 0x000fe40001f01670 */
[----:B------:R-:W-:-:S02]  /*1410*/  LOP3.LUT R15, R20, R7, RZ, 0xfc, !PT ;  /* 0x00000007140f7212 */ /* 0x000fc400078efcff */
[----:B------:R-:W-:Y:S02]  /*1420*/  ISETP.LT.OR P1, PT, R17, RZ, P3 ;  /* 0x000000ff1100720c */ /* 0x000fe40001f21670 */
[----:B------:R-:W-:Y:S02]  /*1430*/  ISETP.GE.OR P0, PT, R16, UR12, P0 ;  /* 0x0000000c10007c0c */ /* 0x000fe40008706670 */
[----:B------:R-:W-:Y:S02]  /*1440*/  ISETP.LT.OR P2, PT, R15, RZ, P3 ;  /* 0x000000ff0f00720c */ /* 0x000fe40001f41670 */
[----:B------:R-:W-:Y:S02]  /*1450*/  LOP3.LUT R15, R10, R7, RZ, 0xfc, !PT ;  /* 0x000000070a0f7212 */ /* 0x000fe400078efcff */
[----:B------:R-:W-:Y:S02]  /*1460*/  ISETP.GE.OR P1, PT, R18, UR12, P1 ;  /* 0x0000000c12007c0c */ /* 0x000fe40008f26670 */
[----:B------:R-:W-:-:S02]  /*1470*/  ISETP.LT.OR P4, PT, R15, RZ, P3 ;  /* 0x000000ff0f00720c */ /* 0x000fc40001f81670 */
[----:B------:R-:W-:Y:S02]  /*1480*/  ISETP.GE.OR P2, PT, R20, UR12, P2 ;  /* 0x0000000c14007c0c */ /* 0x000fe40009746670 */
[C---:B------:R-:W-:Y:S01]  /*1490*/  ISETP.GE.OR P4, PT, R10.reuse, UR12, P4 ;  /* 0x0000000c0a007c0c */ /* 0x040fe2000a786670 */
[----:B------:R-:W0:Y:S01]  /*14a0*/  @!P0 LDS.U8 R15, [R12+UR5+-0x1] ;  /* 0xffffff050c0f8984 */ /* 0x000e220008000000 */
[----:B------:R1:W2:Y:S01]  /*14b0*/  @!P0 LDC R16, c[0x3][R14] ;  /* 0x00c000000e108b82 */ /* 0x0002a20000000800 */
[----:B------:R-:W-:-:S04]  /*14c0*/  VIADD R10, R10, 0x4 ;  /* 0x000000040a0a7836 */ /* 0x000fc80000000000 */
[----:B------:R-:W3:Y:S03]  /*14d0*/  @!P1 LDS.U8 R17, [R12+UR5] ;  /* 0x000000050c119984 */ /* 0x000ee60008000000 */
[----:B------:R1:W4:Y:S01]  /*14e0*/  @!P1 LDC R18, c[0x3][R14+-0x4] ;  /* 0x00ffff000e129b82 */ /* 0x0003220000000800 */
[----:B------:R-:W5:Y:S04]  /*14f0*/  @!P2 LDS.U8 R19, [R12+UR5+0x1] ;  /* 0x000001050c13a984 */ /* 0x000f680008000000 */
[----:B------:R-:W4:Y:S01]  /*1500*/  @!P4 LDS.U8 R21, [R12+UR5+0x2] ;  /* 0x000002050c15c984 */ /* 0x000f220008000000 */
[----:B------:R-:W-:Y:S02]  /*1510*/  UIADD3 UR5, UPT, UPT, UR5, 0x4, URZ ;  /* 0x0000000405057890 */ /* 0x000fe4000fffe0ff */
[----:B------:R1:W4:Y:S02]  /*1520*/  @!P2 LDC R20, c[0x3][R14+-0x8] ;  /* 0x00fffe000e14ab82 */ /* 0x0003240000000800 */
[----:B------:R-:W-:-:S04]  /*1530*/  UIADD3 UR7, UPT, UPT, UR6, UR5, URZ ;  /* 0x0000000506077290 */ /* 0x000fc8000fffe0ff */
[----:B------:R-:W-:Y:S02]  /*1540*/  UISETP.NE.AND UP1, UPT, UR7, URZ, UPT ;  /* 0x000000ff0700728c */ /* 0x000fe4000bf25270 */
[----:B------:R1:W4:Y:S02]  /*1550*/  @!P4 LDC R22, c[0x3][R14+-0xc] ;  /* 0x00fffd000e16cb82 */ /* 0x0003240000000800 */
[----:B-1----:R-:W-:Y:S01]  /*1560*/  VIADD R14, R14, 0xfffffff0 ;  /* 0xfffffff00e0e7836 */ /* 0x002fe20000000000 */
[----:B0-----:R-:W-:-:S05]  /*1570*/  @!P0 I2FP.F32.U32 R15, R15 ;  /* 0x0000000f000f8245 */ /* 0x001fca0000201000 */
[----:B--2---:R-:W-:Y:S01]  /*1580*/  @!P0 FFMA R4, R15, R16, R4 ;  /* 0x000000100f048223 */ /* 0x004fe20000000004 */
[----:B---3--:R-:W-:Y:S02]  /*1590*/  @!P1 I2FP.F32.U32 R17, R17 ;  /* 0x0000001100119245 */ /* 0x008fe40000201000 */
[----:B-----5:R-:W-:-:S03]  /*15a0*/  @!P2 I2FP.F32.U32 R19, R19 ;  /* 0x000000130013a245 */ /* 0x020fc60000201000 */
[----:B----4-:R-:W-:Y:S01]  /*15b0*/  @!P1 FFMA R4, R17, R18, R4 ;  /* 0x0000001211049223 */ /* 0x010fe20000000004 */
[----:B------:R-:W-:-:S03]  /*15c0*/  @!P4 I2FP.F32.U32 R21, R21 ;  /* 0x000000150015c245 */ /* 0x000fc60000201000 */
[----:B------:R-:W-:-:S04]  /*15d0*/  @!P2 FFMA R4, R19, R20, R4 ;  /* 0x000000141304a223 */ /* 0x000fc80000000004 */
[----:B------:R-:W-:Y:S01]  /*15e0*/  @!P4 FFMA R4, R21, R22, R4 ;  /* 0x000000161504c223 */ /* 0x000fe20000000004 */
[----:B------:R-:W-:Y:S06]  /*15f0*/  BRA.U UP1, `(.L_x_37) ;  /* 0xfffffffd016c7547 */ /* 0x000fec000b83ffff */
.L_x_36:
[----:B------:R-:W-:Y:S05]  /*1600*/  BRA.U !UP2, `(.L_x_38) ;  /* 0x000000010aac7547 */ /* 0x000fea000b800000 */
[----:B------:R-:W0:Y:S01]  /*1610*/  LDCU.128 UR12, c[0x0][0x390] ;  /* 0x00007200ff0c77ac */ /* 0x000e220008000c00 */
[----:B------:R-:W-:Y:S01]  /*1620*/  VIADD R14, R9, UR5 ;  /* 0x00000005090e7c36 */ /* 0x000fe20008000000 */
[----:B------:R-:W-:-:S04]  /*1630*/  R2UR UR7, R6 ;  /* 0x00000000060772ca */ /* 0x000fc800000e0000 */
[----:B------:R-:W-:-:S09]  /*1640*/  LOP3.LUT R10, R14, R7, RZ, 0xfc, !PT ;  /* 0x000000070e0a7212 */ /* 0x000fd200078efcff */
[----:B------:R-:W-:Y:S01]  /*1650*/  ULOP3.LUT UR7, URZ, UR7, URZ, 0x33, !UPT ;  /* 0x00000007ff077292 */ /* 0x000fe2000f8e33ff */
[----:B0-----:R-:W-:-:S03]  /*1660*/  ISETP.GE.AND P1, PT, R7, UR15, PT ;  /* 0x0000000f07007c0c */ /* 0x001fc6000bf26270 */
[----:B------:R-:W-:Y:S01]  /*1670*/  UIADD3 UR7, UPT, UPT, UR7, UR13, URZ ;  /* 0x0000000d07077290 */ /* 0x000fe2000fffe0ff */
[----:B------:R-:W-:Y:S01]  /*1680*/  ISETP.LT.OR P0, PT, R10, RZ, P1 ;  /* 0x000000ff0a00720c */ /* 0x000fe20000f01670 */
[----:B------:R-:W-:Y:S02]  /*1690*/  IMAD.IADD R10, R2, 0x1, R6 ;  /* 0x00000001020a7824 */ /* 0x000fe400078e0206 */
[----:B------:R-:W-:Y:S01]  /*16a0*/  UIMAD UR7, UR7, UR12, UR12 ;  /* 0x0000000c070772a4 */ /* 0x000fe2000f8e020c */
[----:B------:R-:W-:Y:S02]  /*16b0*/  ISETP.GE.OR P0, PT, R14, UR14, P0 ;  /* 0x0000000e0e007c0c */ /* 0x000fe40008706670 */
[----:B------:R-:W-:Y:S01]  /*16c0*/  LEA R10, R10, UR9, 0x5 ;  /* 0x000000090a0a7c11 */ /* 0x000fe2000f8e28ff */
[----:B------:R-:W-:-:S03]  /*16d0*/  UIADD3 UR7, UPT, UPT, UR7, -0x3, -UR5 ;  /* 0xfffffffd07077890 */ /* 0x000fc6000fffe805 */
[----:B------:R-:W-:Y:S01]  /*16e0*/  IADD3 R10, PT, PT, R10, UR5, R11 ;  /* 0x000000050a0a7c10 */ /* 0x000fe2000fffe00b */
[----:B------:R-:W-:-:S06]  /*16f0*/  USHF.L.U32 UR7, UR7, 0x2, URZ ;  /* 0x0000000207077899 */ /* 0x000fcc00080006ff */
[----:B------:R-:W0:Y:S01]  /*1700*/  @!P0 LDS.U8 R12, [R10+UR4] ;  /* 0x000000040a0c8984 */ /* 0x000e220008000000 */
[----:B------:R-:W-:-:S05]  /*1710*/  VOTEU.ALL UP1, P0 ;  /* 0x0000000000ff7886 */ /* 0x000fca0000020000 */
[----:B------:R-:W1:Y:S01]  /*1720*/  @!UP1 LDCU UR5, c[0x3][UR7+0x8] ;  /* 0x00c00100070597ac */ /* 0x000e620008000800 */
[----:B------:R-:W-:Y:S01]  /*1730*/  UISETP.NE.AND UP1, UPT, UR16, 0x1, UPT ;  /* 0x000000011000788c */ /* 0x000fe2000bf25270 */
[----:B0-----:R-:W-:Y:S01]  /*1740*/  @!P0 I2FP.F32.U32 R15, R12 ;  /* 0x0000000c000f8245 */ /* 0x001fe20000201000 */
[----:B------:R-:W-:-:S04]  /*1750*/  VIADD R12, R10, UR4 ;  /* 0x000000040a0c7c36 */ /* 0x000fc80008000000 */
[----:B-1----:R-:W-:-:S03]  /*1760*/  @!P0 FFMA R4, R15, UR5, R4 ;  /* 0x000000050f048c23 */ /* 0x002fc60008000004 */
[----:B------:R-:W-:Y:S05]  /*1770*/  BRA.U !UP1, `(.L_x_38) ;  /* 0x0000000109507547 */ /* 0x000fea000b800000 */
[----:B------:R-:W-:-:S05]  /*1780*/  VIADD R10, R14, 0x1 ;  /* 0x000000010e0a7836 */ /* 0x000fca0000000000 */
[----:B------:R-:W-:-:S04]  /*1790*/  LOP3.LUT R15, R10, R7, RZ, 0xfc, !PT ;  /* 0x000000070a0f7212 */ /* 0x000fc800078efcff */
[----:B------:R-:W-:-:S04]  /*17a0*/  ISETP.LT.OR P0, PT, R15, RZ, P1 ;  /* 0x000000ff0f00720c */ /* 0x000fc80000f01670 */
[----:B------:R-:W-:-:S13]  /*17b0*/  ISETP.GE.OR P0, PT, R10, UR14, P0 ;  /* 0x0000000e0a007c0c */ /* 0x000fda0008706670 */
[----:B------:R-:W0:Y:S01]  /*17c0*/  @!P0 LDS.U8 R10, [R12+0x1] ;  /* 0x000001000c0a8984 */ /* 0x000e220000000000 */
[----:B------:R-:W-:-:S05]  /*17d0*/  VOTEU.ALL UP1, P0 ;  /* 0x0000000000ff7886 */ /* 0x000fca0000020000 */
[----:B------:R-:W1:Y:S01]  /*17e0*/  @!UP1 LDCU UR5, c[0x3][UR7+0x4] ;  /* 0x00c00080070597ac */ /* 0x000e620008000800 */
[----:B------:R-:W-:Y:S01]  /*17f0*/  UISETP.NE.AND UP1, UPT, UR16, 0x2, UPT ;  /* 0x000000021000788c */ /* 0x000fe2000bf25270 */
[----:B0-----:R-:W-:-:S05]  /*1800*/  @!P0 I2FP.F32.U32 R15, R10 ;  /* 0x0000000a000f8245 */ /* 0x001fca0000201000 */
        /* <DEDUP_REMOVED lines=9> */
[----:B0-----:R-:W-:-:S05]  /*18a0*/  @!P0 I2FP.F32.U32 R7, R7 ;  /* 0x0000000700078245 */ /* 0x001fca0000201000 */
[----:B-1----:R-:W-:-:S07]  /*18b0*/  @!P0 FFMA R4, R7, UR7, R4 ;  /* 0x0000000707048c23 */ /* 0x002fce0008000004 */
.L_x_38:
[----:B------:R-:W0:Y:S01]  /*18c0*/  LDCU UR5, c[0x0][0x394] ;  /* 0x00007280ff0577ac */ /* 0x000e220008000800 */
[----:B------:R-:W-:-:S05]  /*18d0*/  VIADD R6, R6, 0x1 ;  /* 0x0000000106067836 */ /* 0x000fca0000000000 */
[----:B0-----:R-:W-:-:S13]  /*18e0*/  ISETP.GE.AND P0, PT, R6, UR5, PT ;  /* 0x0000000506007c0c */ /* 0x001fda000bf06270 */
[----:B------:R-:W-:Y:S05]  /*18f0*/  @!P0 BRA `(.L_x_39) ;  /* 0xfffffff800708947 */ /* 0x000fea000383ffff */
.L_x_35:
        /* <DEDUP_REMOVED lines=11> */
.L_x_41:
        /* <DEDUP_REMOVED lines=13> */
.L_x_60:


//--------------------- .text._Z4gpu1PKhPKfPhiiiii --------------------------
	.section	.text._Z4gpu1PKhPKfPhiiiii,"ax",@progbits
	.align	128
        .global         _Z4gpu1PKhPKfPhiiiii
        .type           _Z4gpu1PKhPKfPhiiiii,@function
        .size           _Z4gpu1PKhPKfPhiiiii,(.L_x_61 - _Z4gpu1PKhPKfPhiiiii)
        .other          _Z4gpu1PKhPKfPhiiiii,@"STO_CUDA_ENTRY STV_DEFAULT"
_Z4gpu1PKhPKfPhiiiii:
.text._Z4gpu1PKhPKfPhiiiii:
[----:B------:R-:W-:Y:S01]  /*0000*/  LDC R1, c[0x0][0x37c] ;  /* 0x0000df00ff017b82 */ /* 0x000fe20000000800 */
[----:B------:R-:W0:Y:S01]  /*0010*/  S2R R13, SR_CTAID.Y ;  /* 0x00000000000d7919 */ /* 0x000e220000002600 */
[----:B------:R-:W1:Y:S06]  /*0020*/  LDCU UR4, c[0x0][0x360] ;  /* 0x00006c00ff0477ac */ /* 0x000e6c0008000800 */
[----:B------:R-:W2:Y:S01]  /*0030*/  LDC R3, c[0x0][0x3a8] ;  /* 0x0000ea00ff037b82 */ /* 0x000ea20000000800 */
[----:B------:R-:W0:Y:S01]  /*0040*/  S2R R0, SR_TID.Y ;  /* 0x0000000000007919 */ /* 0x000e220000002200 */
[----:B------:R-:W0:Y:S01]  /*0050*/  LDCU UR5, c[0x0][0x364] ;  /* 0x00006c80ff0577ac */ /* 0x000e220008000800 */
[----:B------:R-:W1:Y:S01]  /*0060*/  S2R R12, SR_CTAID.X ;  /* 0x00000000000c7919 */ /* 0x000e620000002500 */
[----:B------:R-:W3:Y:S01]  /*0070*/  LDCU.64 UR6, c[0x0][0x3a0] ;  /* 0x00007400ff0677ac */ /* 0x000ee20008000a00 */
[----:B------:R-:W1:Y:S01]  /*0080*/  S2R R5, SR_TID.X ;  /* 0x0000000000057919 */ /* 0x000e620000002100 */
[----:B0-----:R-:W-:-:S05]  /*0090*/  IMAD R13, R13, UR5, R0 ;  /* 0x000000050d0d7c24 */ /* 0x001fca000f8e0200 */
[----:B---3--:R-:W-:Y:S01]  /*00a0*/  ISETP.GE.AND P0, PT, R13, UR7, PT ;  /* 0x000000070d007c0c */ /* 0x008fe2000bf06270 */
[----:B-1----:R-:W-:-:S05]  /*00b0*/  IMAD R12, R12, UR4, R5 ;  /* 0x000000040c0c7c24 */ /* 0x002fca000f8e0205 */
[----:B------:R-:W-:-:S04]  /*00c0*/  ISETP.GE.OR P0, PT, R12, UR6, P0 ;  /* 0x000000060c007c0c */ /* 0x000fc80008706670 */
[----:B--2---:R-:W-:-:S13]  /*00d0*/  ISETP.LT.OR P0, PT, R3, 0x1, P0 ;  /* 0x000000010300780c */ /* 0x004fda0000701670 */
[----:B------:R-:W-:Y:S05]  /*00e0*/  @P0 EXIT ;  /* 0x000000000000094d */ /* 0x000fea0003800000 */
[----:B------:R-:W0:Y:S01]  /*00f0*/  LDCU.64 UR8, c[0x0][0x398] ;  /* 0x00007300ff0877ac */ /* 0x000e220008000a00 */
[----:B------:R-:W-:Y:S01]  /*0100*/  IMAD R0, R13, UR6, R12 ;  /* 0x000000060d007c24 */ /* 0x000fe2000f8e020c */
[----:B------:R-:W1:Y:S01]  /*0110*/  LDCU.64 UR14, c[0x0][0x358] ;  /* 0x00006b00ff0e77ac */ /* 0x000e620008000a00 */
[----:B0-----:R-:W-:Y:S02]  /*0120*/  UISETP.GT.AND UP0, UPT, UR9, URZ, UPT ;  /* 0x000000ff0900728c */ /* 0x001fe4000bf04270 */
[----:B------:R-:W-:-:S04]  /*0130*/  ULEA.HI UR4, UR8, UR8, URZ, 0x1 ;  /* 0x0000000808047291 */ /* 0x000fc8000f8f08ff */
[----:B------:R-:W-:-:S06]  /*0140*/  USHF.R.S32.HI UR4, URZ, 0x1, UR4 ;  /* 0x00000001ff047899 */ /* 0x000fcc0008011404 */
[----:B------:R-:W-:Y:S01]  /*0150*/  VIADD R12, R12, -UR4 ;  /* 0x800000040c0c7c36 */ /* 0x000fe20008000000 */
[----:B-1----:R-:W-:Y:S06]  /*0160*/  BRA.U UP0, `(.L_x_42) ;  /* 0x0000000500847547 */ /* 0x002fec000b800000 */
        /* <DEDUP_REMOVED lines=14> */
.L_x_46:
        /* <DEDUP_REMOVED lines=35> */
.L_x_45:
        /* <DEDUP_REMOVED lines=21> */
.L_x_47:
[----:B------:R-:W-:-:S13]  /*05d0*/  ISETP.NE.OR P0, PT, R12, RZ, P0 ;  /* 0x000000ff0c00720c */ /* 0x000fda0000705670 */
[----:B------:R-:W-:Y:S05]  /*05e0*/  @!P0 BRA `(.L_x_43) ;  /* 0x00000000002c8947 */ /* 0x000fea0003800000 */
.L_x_44:
        /* <DEDUP_REMOVED lines=11> */
.L_x_43:
[----:B------:R-:W-:-:S13]  /*06a0*/  ISETP.NE.AND P0, PT, R2, RZ, PT ;  /* 0x000000ff0200720c */ /* 0x000fda0003f05270 */
[----:B0-----:R-:W-:Y:S05]  /*06b0*/  @!P0 EXIT ;  /* 0x000000000000894d */ /* 0x001fea0003800000 */
[----:B------:R-:W0:Y:S01]  /*06c0*/  LDC R3, c[0x0][0x3a8] ;  /* 0x0000ea00ff037b82 */ /* 0x000e220000000800 */
[----:B------:R-:W4:Y:S01]  /*06d0*/  LDCU.64 UR6, c[0x0][0x390] ;  /* 0x00007200ff0677ac */ /* 0x000f220008000a00 */
[----:B------:R-:W-:Y:S01]  /*06e0*/  NOP ;  /* 0x0000000000007918 */ /* 0x000fe20000000000 */
.L_x_48:
        /* <DEDUP_REMOVED lines=9> */
.L_x_42:
[----:B------:R-:W0:Y:S01]  /*0780*/  LDCU.64 UR10, c[0x0][0x388] ;  /* 0x00007100ff0a77ac */ /* 0x000e220008000a00 */
[----:B------:R-:W-:Y:S02]  /*0790*/  ULEA.HI UR4, UR9, UR9, URZ, 0x1 ;  /* 0x0000000909047291 */ /* 0x000fe4000f8f08ff */
[----:B------:R-:W-:Y:S02]  /*07a0*/  ULOP3.LUT UR12, UR8, 0x3, URZ, 0xc0, !UPT ;  /* 0x00000003080c7892 */ /* 0x000fe4000f8ec0ff */
[----:B------:R-:W-:Y:S02]  /*07b0*/  USHF.R.S32.HI UR4, URZ, 0x1, UR4 ;  /* 0x00000001ff047899 */ /* 0x000fe40008011404 */
[----:B------:R-:W-:Y:S02]  /*07c0*/  UIADD3 UR6, UPT, UPT, UR8, -0x1, URZ ;  /* 0xffffffff08067890 */ /* 0x000fe4000fffe0ff */
[----:B------:R-:W-:Y:S02]  /*07d0*/  UIMAD UR13, UR9, UR8, URZ ;  /* 0x00000008090d72a4 */ /* 0x000fe4000f8e02ff */
[----:B------:R-:W-:Y:S01]  /*07e0*/  UIADD3 UR5, UPT, UPT, -UR12, UR8, URZ ;  /* 0x000000080c057290 */ /* 0x000fe2000fffe1ff */
[----:B------:R-:W-:Y:S01]  /*07f0*/  VIADD R13, R13, -UR4 ;  /* 0x800000040d0d7c36 */ /* 0x000fe20008000000 */
[----:B------:R-:W-:Y:S01]  /*0800*/  UMOV UR4, URZ ;  /* 0x000000ff00047c82 */ /* 0x000fe20008000000 */
[----:B0-----:R-:W-:-:S04]  /*0810*/  UIADD3 UR7, UP0, UPT, UR10, -0x10, URZ ;  /* 0xfffffff00a077890 */ /* 0x001fc8000ff1e0ff */
[----:B------:R-:W-:Y:S02]  /*0820*/  UIADD3.X UR8, UPT, UPT, UR11, -0x1, URZ, UP0, !UPT ;  /* 0xffffffff0b087890 */ /* 0x000fe400087fe4ff */
[----:B------:R-:W-:-:S11]  /*0830*/  UISETP.GE.U32.AND UP0, UPT, UR6, 0x3, UPT ;  /* 0x000000030600788c */ /* 0x000fd6000bf06070 */
.L_x_57:
[----:B0-----:R-:W0:Y:S01]  /*0840*/  LDCU UR6, c[0x0][0x398] ;  /* 0x00007300ff0677ac */ /* 0x001e220008000800 */
[----:B------:R-:W-:Y:S01]  /*0850*/  IMAD.MOV.U32 R14, RZ, RZ, RZ ;  /* 0x000000ffff0e7224 */ /* 0x000fe200078e00ff */
[----:B0-----:R-:W-:-:S09]  /*0860*/  UISETP.GE.AND UP1, UPT, UR6, 0x1, UPT ;  /* 0x000000010600788c */ /* 0x001fd2000bf26270 */
[----:B------:R-:W-:Y:S05]  /*0870*/  BRA.U !UP1, `(.L_x_49) ;  /* 0x00000009092c7547 */ /* 0x000fea000b800000 */
[----:B------:R-:W-:-:S07]  /*0880*/  IMAD.MOV.U32 R16, RZ, RZ, RZ ;  /* 0x000000ffff107224 */ /* 0x000fce00078e00ff */
.L_x_56:
[----:B------:R-:W0:Y:S01]  /*0890*/  LDC.64 R2, c[0x0][0x398] ;  /* 0x0000e600ff027b82 */ /* 0x000e220000000a00 */
[----:B------:R-:W-:Y:S02]  /*08a0*/  IMAD.IADD R15, R13, 0x1, R16 ;  /* 0x000000010d0f7824 */ /* 0x000fe400078e0210 */
[----:B------:R-:W-:Y:S02]  /*08b0*/  IMAD.MOV.U32 R19, RZ, RZ, RZ ;  /* 0x000000ffff137224 */ /* 0x000fe400078e00ff */
[----:B0-----:R-:W-:-:S04]  /*08c0*/  IMAD.MOV R17, RZ, RZ, -R2 ;  /* 0x000000ffff117224 */ /* 0x001fc800078e0a02 */
[C---:B------:R-:W-:Y:S02]  /*08d0*/  IMAD R17, R16.reuse, R17, UR13 ;  /* 0x0000000d10117e24 */ /* 0x040fe4000f8e0211 */
[----:B------:R-:W-:-:S05]  /*08e0*/  VIADD R16, R16, 0x1 ;  /* 0x0000000110107836 */ /* 0x000fca0000000000 */
[----:B------:R-:W-:Y:S01]  /*08f0*/  ISETP.GE.AND P4, PT, R16, R3, PT ;  /* 0x000000031000720c */ /* 0x000fe20003f86270 */
[----:B------:R-:W-:-:S12]  /*0900*/  BRA.U !UP0, `(.L_x_50) ;  /* 0x0000000508187547 */ /* 0x000fd8000b800000 */
[----:B------:R-:W0:Y:S01]  /*0910*/  LDCU UR6, c[0x0][0x3a4] ;  /* 0x00007480ff0677ac */ /* 0x000e220008000800 */
[----:B------:R-:W-:Y:S01]  /*0920*/  CS2R R18, SRZ ;  /* 0x0000000000127805 */ /* 0x000fe2000001ff00 */
[----:B------:R-:W1:Y:S01]  /*0930*/  LDCU UR9, c[0x0][0x3a0] ;  /* 0x00007400ff0977ac */ /* 0x000e620008000800 */
[----:B0-----:R-:W-:Y:S01]  /*0940*/  ISETP.GE.AND P5, PT, R15, UR6, PT ;  /* 0x000000060f007c0c */ /* 0x001fe2000bfa6270 */
[----:B------:R-:W-:-:S12]  /*0950*/  UMOV UR6, UR5 ;  /* 0x0000000500067c82 */ /* 0x000fd80008000000 */
.L_x_51:
[----:B------:R-:W-:-:S04]  /*0960*/  IMAD.IADD R4, R12, 0x1, R19 ;  /* 0x000000010c047824 */ /* 0x000fc800078e0213 */
[C---:B------:R-:W-:Y:S01]  /*0970*/  VIADD R10, R4.reuse, 0x1 ;  /* 0x00000001040a7836 */ /* 0x040fe20000000000 */
[CC--:B------:R-:W-:Y:S01]  /*0980*/  LOP3.LUT R2, R4.reuse, R15.reuse, RZ, 0xfc, !PT ;  /* 0x0000000f04027212 */ /* 0x0c0fe200078efcff */
[C---:B------:R-:W-:Y:S02]  /*0990*/  VIADD R24, R4.reuse, 0x2 ;  /* 0x0000000204187836 */ /* 0x040fe40000000000 */
[----:B------:R-:W-:Y:S01]  /*09a0*/  VIADD R22, R4, 0x3 ;  /* 0x0000000304167836 */ /* 0x000fe20000000000 */
[----:B------:R-:W-:Y:S02]  /*09b0*/  ISETP.LT.OR P0, PT, R2, RZ, P5 ;  /* 0x000000ff0200720c */ /* 0x000fe40002f01670 */
[----:B------:R-:W-:Y:S02]  /*09c0*/  LOP3.LUT R2, R10, R15, RZ, 0xfc, !PT ;  /* 0x0000000f0a027212 */ /* 0x000fe400078efcff */
[----:B-1----:R-:W-:Y:S02]  /*09d0*/  ISETP.GE.OR P0, PT, R4, UR9, P0 ;  /* 0x0000000904007c0c */ /* 0x002fe40008706670 */
[----:B------:R-:W-:-:S02]  /*09e0*/  ISETP.LT.OR P1, PT, R2, RZ, P5 ;  /* 0x000000ff0200720c */ /* 0x000fc40002f21670 */
[-C--:B------:R-:W-:Y:S02]  /*09f0*/  LOP3.LUT R2, R24, R15.reuse, RZ, 0xfc, !PT ;  /* 0x0000000f18027212 */ /* 0x080fe400078efcff */
[----:B------:R-:W-:Y:S02]  /*0a00*/  ISETP.GE.OR P1, PT, R10, UR9, P1 ;  /* 0x000000090a007c0c */ /* 0x000fe40008f26670 */
[----:B------:R-:W-:Y:S02]  /*0a10*/  ISETP.LT.OR P2, PT, R2, RZ, P5 ;  /* 0x000000ff0200720c */ /* 0x000fe40002f41670 */
[----:B------:R-:W-:Y:S02]  /*0a20*/  LOP3.LUT R3, R22, R15, RZ, 0xfc, !PT ;  /* 0x0000000f16037212 */ /* 0x000fe400078efcff */
[----:B------:R-:W-:Y:S01]  /*0a30*/  ISETP.GE.OR P2, PT, R24, UR9, P2 ;  /* 0x0000000918007c0c */ /* 0x000fe20009746670 */
[----:B------:R-:W0:Y:S01]  /*0a40*/  @!P0 LDC R11, c[0x0][0x3a8] ;  /* 0x0000ea00ff0b8b82 */ /* 0x000e220000000800 */
[----:B------:R-:W-:Y:S01]  /*0a50*/  ISETP.LT.OR P3, PT, R3, RZ, P5 ;  /* 0x000000ff0300720c */ /* 0x000fe20002f61670 */
[----:B------:R-:W-:-:S03]  /*0a60*/  @!P0 IMAD R4, R15, UR9, R4 ;  /* 0x000000090f048c24 */ /* 0x000fc6000f8e0204 */
[----:B------:R-:W-:Y:S01]  /*0a70*/  ISETP.GE.OR P3, PT, R22, UR9, P3 ;  /* 0x0000000916007c0c */ /* 0x000fe20009f66670 */
[C---:B------:R-:W-:Y:S02]  /*0a80*/  @!P1 IMAD R10, R15.reuse, UR9, R10 ;  /* 0x000000090f0a9c24 */ /* 0x040fe4000f8e020a */
[----:B------:R-:W1:Y:S04]  /*0a90*/  @!P0 LDC.64 R6, c[0x0][0x380] ;  /* 0x0000e000ff068b82 */ /* 0x000e680000000a00 */
[----:B------:R-:W-:-:S04]  /*0aa0*/  @!P2 IMAD R24, R15, UR9, R24 ;  /* 0x000000090f18ac24 */ /* 0x000fc8000f8e0218 */
[----:B------:R-:W2:Y:S02]  /*0ab0*/  @!P1 LDC R23, c[0x0][0x3a8] ;  /* 0x0000ea00ff179b82 */ /* 0x000ea40000000800 */
[----:B------:R-:W-:-:S06]  /*0ac0*/  @!P3 IMAD R25, R15, UR9, R22 ;  /* 0x000000090f19bc24 */ /* 0x000fcc000f8e0216 */
[----:B------:R-:W3:Y:S01]  /*0ad0*/  @!P1 LDC.64 R8, c[0x0][0x380] ;  /* 0x0000e000ff089b82 */ /* 0x000ee20000000a00 */
[----:B0-----:R-:W-:-:S07]  /*0ae0*/  @!P0 IMAD R11, R4, R11, UR4 ;  /* 0x00000004040b8e24 */ /* 0x001fce000f8e020b */
[----:B------:R-:W0:Y:S01]  /*0af0*/  @!P2 LDC R21, c[0x0][0x3a8] ;  /* 0x0000ea00ff15ab82 */ /* 0x000e220000000800 */
[----:B-1----:R-:W-:-:S04]  /*0b00*/  @!P0 IADD3 R6, P6, PT, R11, R6, RZ ;  /* 0x000000060b068210 */ /* 0x002fc80007fde0ff */
[----:B------:R-:W-:Y:S01]  /*0b10*/  @!P0 LEA.HI.X.SX32 R7, R11, R7, 0x1, P6 ;  /* 0x000000070b078211 */ /* 0x000fe200030f0eff */
[----:B------:R-:W-:Y:S02]  /*0b20*/  IMAD.U32 R11, RZ, RZ, UR8 ;  /* 0x00000008ff0b7e24 */ /* 0x000fe4000f8e00ff */
[----:B------:R-:W1:Y:S01]  /*0b30*/  @!P3 LDC R20, c[0x0][0x3a8] ;  /* 0x0000ea00ff14bb82 */ /* 0x000e620000000800 */
[----:B--2---:R-:W-:Y:S01]  /*0b40*/  @!P1 IMAD R23, R10, R23, UR4 ;  /* 0x000000040a179e24 */ /* 0x004fe2000f8e0217 */
[----:B------:R-:W2:Y:S01]  /*0b50*/  @!P0 LDG.E.U8 R6, desc[UR14][R6.64] ;  /* 0x0000000e06068981 */ /* 0x000ea2000c1e1100 */
[----:B------:R-:W-:-:S05]  /*0b60*/  IMAD.U32 R10, RZ, RZ, UR7 ;  /* 0x00000007ff0a7e24 */ /* 0x000fca000f8e00ff */
[----:B------:R-:W4:Y:S01]  /*0b70*/  @!P2 LDC.64 R2, c[0x0][0x380] ;  /* 0x0000e000ff02ab82 */ /* 0x000f220000000a00 */
[----:B---3--:R-:W-:-:S04]  /*0b80*/  @!P1 IADD3 R8, P6, PT, R23, R8, RZ ;  /* 0x0000000817089210 */ /* 0x008fc80007fde0ff */
[----:B------:R-:W-:Y:S01]  /*0b90*/  @!P1 LEA.HI.X.SX32 R9, R23, R9, 0x1, P6 ;  /* 0x0000000917099211 */ /* 0x000fe200030f0eff */
[----:B------:R-:W-:Y:S02]  /*0ba0*/  IMAD R23, R18, -0x4, R17 ;  /* 0xfffffffc12177824 */ /* 0x000fe400078e0211 */
[----:B------:R-:W3:Y:S01]  /*0bb0*/  @!P3 LDC.64 R4, c[0x0][0x380] ;  /* 0x0000e000ff04bb82 */ /* 0x000ee20000000a00 */
[----:B0-----:R-:W-:Y:S01]  /*0bc0*/  @!P2 IMAD R21, R24, R21, UR4 ;  /* 0x000000041815ae24 */ /* 0x001fe2000f8e0215 */
[----:B------:R-:W5:Y:S01]  /*0bd0*/  @!P1 LDG.E.U8 R8, desc[UR14][R8.64] ;  /* 0x0000000e08089981 */ /* 0x000f62000c1e1100 */
[----:B------:R-:W-:-:S04]  /*0be0*/  IMAD.WIDE R10, R23, 0x4, R10 ;  /* 0x00000004170a7825 */ /* 0x000fc800078e020a */
[----:B-1----:R-:W-:Y:S01]  /*0bf0*/  @!P3 IMAD R20, R25, R20, UR4 ;  /* 0x000000041914be24 */ /* 0x002fe2000f8e0214 */
[----:B------:R-:W5:Y:S04]  /*0c00*/  @!P2 LDG.E R22, desc[UR14][R10.64+0x4] ;  /* 0x0000040e0a16a981 */ /* 0x000f68000c1e1900 */
[----:B------:R-:W5:Y:S01]  /*0c10*/  @!P3 LDG.E R24, desc[UR14][R10.64] ;  /* 0x0000000e0a18b981 */ /* 0x000f62000c1e1900 */
[----:B----4-:R-:W-:-:S04]  /*0c20*/  @!P2 IADD3 R2, P6, PT, R21, R2, RZ ;  /* 0x000000021502a210 */ /* 0x010fc80007fde0ff */
[----:B------:R-:W-:Y:S02]  /*0c30*/  @!P2 LEA.HI.X.SX32 R3, R21, R3, 0x1, P6 ;  /* 0x000000031503a211 */ /* 0x000fe400030f0eff */
[----:B------:R-:W4:Y:S01]  /*0c40*/  @!P0 LDG.E R21, desc[UR14][R10.64+0xc] ;  /* 0x00000c0e0a158981 */ /* 0x000f22000c1e1900 */
[----:B---3--:R-:W-:-:S03]  /*0c50*/  @!P3 IADD3 R4, P6, PT, R20, R4, RZ ;  /* 0x000000041404b210 */ /* 0x008fc60007fde0ff */
[----:B------:R-:W3:Y:S01]  /*0c60*/  @!P2 LDG.E.U8 R2, desc[UR14][R2.64] ;  /* 0x0000000e0202a981 */ /* 0x000ee2000c1e1100 */
[----:B------:R-:W-:-:S03]  /*0c70*/  @!P3 LEA.HI.X.SX32 R5, R20, R5, 0x1, P6 ;  /* 0x000000051405b211 */ /* 0x000fc600030f0eff */
[----:B------:R-:W3:Y:S04]  /*0c80*/  @!P1 LDG.E R20, desc[UR14][R10.64+0x8] ;  /* 0x0000080e0a149981 */ /* 0x000ee8000c1e1900 */
[----:B------:R-:W3:Y:S01]  /*0c90*/  @!P3 LDG.E.U8 R4, desc[UR14][R4.64] ;  /* 0x0000000e0404b981 */ /* 0x000ee2000c1e1100 */
[----:B------:R-:W-:-:S04]  /*0ca0*/  UIADD3 UR6, UPT, UPT, UR6, -0x4, URZ ;  /* 0xfffffffc06067890 */ /* 0x000fc8000fffe0ff */
[----:B------:R-:W-:Y:S01]  /*0cb0*/  UISETP.NE.AND UP1, UPT, UR6, URZ, UPT ;  /* 0x000000ff0600728c */ /* 0x000fe2000bf25270 */
[----:B------:R-:W-:Y:S02]  /*0cc0*/  VIADD R19, R19, 0x4 ;  /* 0x0000000413137836 */ /* 0x000fe40000000000 */
[----:B------:R-:W-:Y:S01]  /*0cd0*/  VIADD R18, R18, 0x1 ;  /* 0x0000000112127836 */ /* 0x000fe20000000000 */
[----:B--2---:R-:W-:Y:S02]  /*0ce0*/  @!P0 I2FP.F32.U32 R7, R6 ;  /* 0x0000000600078245 */ /* 0x004fe40000201000 */
[----:B-----5:R-:W-:-:S03]  /*0cf0*/  @!P1 I2FP.F32.U32 R23, R8 ;  /* 0x0000000800179245 */ /* 0x020fc60000201000 */
[----:B----4-:R-:W-:Y:S01]  /*0d00*/  @!P0 FFMA R14, R7, R21, R14 ;  /* 0x00000015070e8223 */ /* 0x010fe2000000000e */
[----:B---3--:R-:W-:-:S03]  /*0d10*/  @!P2 I2FP.F32.U32 R7, R2 ;  /* 0x000000020007a245 */ /* 0x008fc60000201000 */
[----:B------:R-:W-:Y:S01]  /*0d20*/  @!P1 FFMA R14, R23, R20, R14 ;  /* 0x00000014170e9223 */ /* 0x000fe2000000000e */
[----:B------:R-:W-:-:S03]  /*0d30*/  @!P3 I2FP.F32.U32 R3, R4 ;  /* 0x000000040003b245 */ /* 0x000fc60000201000 */
[----:B------:R-:W-:-:S04]  /*0d40*/  @!P2 FFMA R14, R7, R22, R14 ;  /* 0x00000016070ea223 */ /* 0x000fc8000000000e */
[----:B------:R-:W-:Y:S01]  /*0d50*/  @!P3 FFMA R14, R3, R24, R14 ;  /* 0x00000018030eb223 */ /* 0x000fe2000000000e */
[----:B------:R-:W-:Y:S06]  /*0d60*/  BRA.U UP1, `(.L_x_51) ;  /* 0xfffffff901fc7547 */ /* 0x000fec000b83ffff */
.L_x_50:
[----:B------:R-:W-:-:S09]  /*0d70*/  UISETP.NE.AND UP1, UPT, UR12, URZ, UPT ;  /* 0x000000ff0c00728c */ /* 0x000fd2000bf25270 */
[----:B------:R-:W-:Y:S05]  /*0d80*/  BRA.U !UP1, `(.L_x_52) ;  /* 0x0000000109e47547 */ /* 0x000fea000b800000 */
[----:B------:R-:W0:Y:S01]  /*0d90*/  LDCU.64 UR10, c[0x0][0x3a0] ;  /* 0x00007400ff0a77ac */ /* 0x000e220008000a00 */
[--C-:B------:R-:W-:Y:S01]  /*0da0*/  IMAD.IADD R6, R12, 0x1, R19.reuse ;  /* 0x000000010c067824 */ /* 0x100fe200078e0213 */
[----:B------:R-:W-:-:S04]  /*0db0*/  IADD3 R17, PT, PT, R17, -0x3, -R19 ;  /* 0xfffffffd11117810 */ /* 0x000fc80007ffe813 */
[----:B------:R-:W-:Y:S02]  /*0dc0*/  LOP3.LUT R2, R6, R15, RZ, 0xfc, !PT ;  /* 0x0000000f06027212 */ /* 0x000fe400078efcff */
[----:B0-----:R-:W-:-:S04]  /*0dd0*/  ISETP.GE.AND P0, PT, R15, UR11, PT ;  /* 0x0000000b0f007c0c */ /* 0x001fc8000bf06270 */
[----:B------:R-:W-:Y:S02]  /*0de0*/  ISETP.LT.OR P1, PT, R2, RZ, P0 ;  /* 0x000000ff0200720c */ /* 0x000fe40000721670 */
[----:B------:R-:W0:Y:S02]  /*0df0*/  LDC.64 R2, c[0x0][0x388] ;  /* 0x0000e200ff027b82 */ /* 0x000e240000000a00 */
[----:B------:R-:W-:-:S13]  /*0e00*/  ISETP.GE.OR P1, PT, R6, UR10, P1 ;  /* 0x0000000a06007c0c */ /* 0x000fda0008f26670 */
[----:B------:R-:W1:Y:S01]  /*0e10*/  @!P1 LDC R8, c[0x0][0x3a8] ;  /* 0x0000ea00ff089b82 */ /* 0x000e620000000800 */
[----:B------:R-:W-:-:S07]  /*0e20*/  @!P1 IMAD R7, R15, UR10, R6 ;  /* 0x0000000a0f079c24 */ /* 0x000fce000f8e0206 */
[----:B------:R-:W2:Y:S01]  /*0e30*/  @!P1 LDC.64 R4, c[0x0][0x380] ;  /* 0x0000e000ff049b82 */ /* 0x000ea20000000a00 */
[----:B0-----:R-:W-:-:S04]  /*0e40*/  IMAD.WIDE R2, R17, 0x4, R2 ;  /* 0x0000000411027825 */ /* 0x001fc800078e0202 */
[----:B-1----:R-:W-:Y:S02]  /*0e50*/  @!P1 IMAD R7, R7, R8, UR4 ;  /* 0x0000000407079e24 */ /* 0x002fe4000f8e0208 */
[----:B------:R-:W3:Y:S03]  /*0e60*/  @!P1 LDG.E R8, desc[UR14][R2.64+0x8] ;  /* 0x0000080e02089981 */ /* 0x000ee6000c1e1900 */
[----:B--2---:R-:W-:-:S04]  /*0e70*/  @!P1 IADD3 R4, P2, PT, R7, R4, RZ ;  /* 0x0000000407049210 */ /* 0x004fc80007f5e0ff */
[----:B------:R-:W-:-:S05]  /*0e80*/  @!P1 LEA.HI.X.SX32 R5, R7, R5, 0x1, P2 ;  /* 0x0000000507059211 */ /* 0x000fca00010f0eff */
[----:B------:R-:W2:Y:S01]  /*0e90*/  @!P1 LDG.E.U8 R4, desc[UR14][R4.64] ;  /* 0x0000000e04049981 */ /* 0x000ea2000c1e1100 */
[----:B------:R-:W-:Y:S01]  /*0ea0*/  UISETP.NE.AND UP1, UPT, UR12, 0x1, UPT ;  /* 0x000000010c00788c */ /* 0x000fe2000bf25270 */
[----:B--2---:R-:W-:-:S05]  /*0eb0*/  @!P1 I2FP.F32.U32 R7, R4 ;  /* 0x0000000400079245 */ /* 0x004fca0000201000 */
[----:B---3--:R-:W-:-:S03]  /*0ec0*/  @!P1 FFMA R14, R7, R8, R14 ;  /* 0x00000008070e9223 */ /* 0x008fc6000000000e */
[----:B------:R-:W-:Y:S05]  /*0ed0*/  BRA.U !UP1, `(.L_x_52) ;  /* 0x0000000109907547 */ /* 0x000fea000b800000 */
[----:B------:R-:W-:Y:S01]  /*0ee0*/  VIADD R4, R6, 0x1 ;  /* 0x0000000106047836 */ /* 0x000fe20000000000 */
[----:B------:R-:W-:Y:S04]  /*0ef0*/  BSSY.RECONVERGENT B0, `(.L_x_53) ;  /* 0x000000f000007945 */ /* 0x000fe80003800200 */
[----:B------:R-:W-:-:S04]  /*0f00*/  LOP3.LUT R5, R4, R15, RZ, 0xfc, !PT ;  /* 0x0000000f04057212 */ /* 0x000fc800078efcff */
[----:B------:R-:W-:-:S04]  /*0f10*/  ISETP.LT.OR P1, PT, R5, RZ, P0 ;  /* 0x000000ff0500720c */ /* 0x000fc80000721670 */
[----:B------:R-:W-:-:S13]  /*0f20*/  ISETP.GE.OR P1, PT, R4, UR10, P1 ;  /* 0x0000000a04007c0c */ /* 0x000fda0008f26670 */
[----:B------:R-:W-:Y:S05]  /*0f30*/  @P1 BRA `(.L_x_54) ;  /* 0x0000000000281947 */ /* 0x000fea0003800000 */
[----:B------:R-:W0:Y:S01]  /*0f40*/  LDC R5, c[0x0][0x3a8] ;  /* 0x0000ea00ff057b82 */ /* 0x000e220000000800 */
[----:B------:R-:W1:Y:S01]  /*0f50*/  LDCU.64 UR16, c[0x0][0x380] ;  /* 0x00007000ff1077ac */ /* 0x000e620008000a00 */
[----:B------:R-:W-:Y:S01]  /*0f60*/  IMAD R4, R15, UR10, R4 ;  /* 0x0000000a0f047c24 */ /* 0x000fe2000f8e0204 */
[----:B------:R-:W2:Y:S03]  /*0f70*/  LDG.E R8, desc[UR14][R2.64+0x4] ;  /* 0x0000040e02087981 */ /* 0x000ea6000c1e1900 */
[----:B0-----:R-:W-:-:S05]  /*0f80*/  IMAD R5, R4, R5, UR4 ;  /* 0x0000000404057e24 */ /* 0x001fca000f8e0205 */
[----:B-1----:R-:W-:-:S04]  /*0f90*/  IADD3 R4, P1, PT, R5, UR16, RZ ;  /* 0x0000001005047c10 */ /* 0x002fc8000ff3e0ff */
[----:B------:R-:W-:-:S05]  /*0fa0*/  LEA.HI.X.SX32 R5, R5, UR17, 0x1, P1 ;  /* 0x0000001105057c11 */ /* 0x000fca00088f0eff */
[----:B------:R-:W3:Y:S02]  /*0fb0*/  LDG.E.U8 R4, desc[UR14][R4.64] ;  /* 0x0000000e04047981 */ /* 0x000ee4000c1e1100 */
[----:B---3--:R-:W-:-:S05]  /*0fc0*/  I2FP.F32.U32 R7, R4 ;  /* 0x0000000400077245 */ /* 0x008fca0000201000 */
[----:B--2---:R-:W-:-:S07]  /*0fd0*/  FFMA R14, R7, R8, R14 ;  /* 0x00000008070e7223 */ /* 0x004fce000000000e */
.L_x_54:
[----:B------:R-:W-:Y:S05]  /*0fe0*/  BSYNC.RECONVERGENT B0 ;  /* 0x0000000000007941 */ /* 0x000fea0003800200 */
.L_x_53:
[----:B------:R-:W-:-:S09]  /*0ff0*/  UISETP.NE.AND UP1, UPT, UR12, 0x2, UPT ;  /* 0x000000020c00788c */ /* 0x000fd2000bf25270 */
        /* <DEDUP_REMOVED lines=17> */
.L_x_55:
[----:B------:R-:W-:Y:S05]  /*1110*/  BSYNC.RECONVERGENT B0 ;  /* 0x0000000000007941 */ /* 0x000fea0003800200 */
.L_x_52:
[----:B------:R-:W-:Y:S05]  /*1120*/  @!P4 BRA `(.L_x_56) ;  /* 0xfffffff400d8c947 */ /* 0x000fea000383ffff */
.L_x_49:
        /* <DEDUP_REMOVED lines=11> */
.L_x_58:
        /* <DEDUP_REMOVED lines=10> */
.L_x_61:


//--------------------- .nv.shared.reserved.0     --------------------------
	.section	.nv.shared.reserved.0,"aw",@nobits
	.weak		__nv_reservedSMEM_offset_0_alias
	.size		__nv_reservedSMEM_offset_0_alias, 0, 64
	.other		__nv_reservedSMEM_offset_0_alias,@"STO_CUDA_RESERVED_SHARED STV_DEFAULT"
__nv_reservedSMEM_offset_0_alias:
	.zero		0
	.zero		64


//--------------------- .nv.shared._Z4gpu2PKhPhiiiii --------------------------
	.section	.nv.shared._Z4gpu2PKhPhiiiii,"aw",@nobits
	.sectionflags	@""
.nv.shared._Z4gpu2PKhPhiiiii:
	.zero		2048


//--------------------- .nv.constant0._Z7gpu_texyPhiiiii --------------------------
	.section	.nv.constant0._Z7gpu_texyPhiiiii,"a",@progbits
	.sectionflags	@""
	.align	4
.nv.constant0._Z7gpu_texyPhiiiii:
	.zero		932


//--------------------- .nv.constant0._Z4gpu2PKhPhiiiii --------------------------
	.section	.nv.constant0._Z4gpu2PKhPhiiiii,"a",@progbits
	.sectionflags	@""
	.align	4
.nv.constant0._Z4gpu2PKhPhiiiii:
	.zero		932


//--------------------- .nv.constant0._Z4gpu1PKhPKfPhiiiii --------------------------
	.section	.nv.constant0._Z4gpu1PKhPKfPhiiiii,"a",@progbits
	.sectionflags	@""
	.align	4
.nv.constant0._Z4gpu1PKhPKfPhiiiii:
	.zero		940


//--------------------- SYMBOLS --------------------------

	.type		.nv.reservedSmem.offset0,@object
	.size		.nv.reservedSmem.offset0,0x4
	.type		.nv.reservedSmem.cap,@object
	.size		.nv.reservedSmem.cap,0x4
